// auto-generated by cutlass_sweep.gemm — config: {"arch": "sm_90", "cluster_m": 2, "cluster_n": 1, "dtype": "e4m3", "dtype_b": "e4m3", "layout": "nt", "stages": 0, "tile_k": 32, "tile_m": 192, "tile_n": 176}
#include "cutlass/cutlass.h"
#include "cutlass/gemm/collective/collective_builder.hpp"
#include "cutlass/gemm/device/gemm_universal_adapter.h"
#include "cutlass/gemm/kernel/gemm_universal.hpp"
#include "cutlass/epilogue/collective/collective_builder.hpp"

using ElemA = cutlass::float_e4m3_t;
using ElemB = cutlass::float_e4m3_t;
using ElemCD = cutlass::float_e4m3_t;
using Acc  = float;
using TileShape    = cute::Shape<cute::_192, cute::_176, cute::_32>;
using ClusterShape = cute::Shape<cute::_2, cute::_1, cute::_1>;

using CollectiveEpilogue = typename cutlass::epilogue::collective::CollectiveBuilder<
    cutlass::arch::Sm90, cutlass::arch::OpClassTensorOp,
    TileShape, ClusterShape,
    cutlass::epilogue::collective::EpilogueTileAuto,
    Acc, Acc,
    ElemCD, cutlass::layout::RowMajor, 128 / cutlass::sizeof_bits<ElemCD>::value,
    ElemCD, cutlass::layout::RowMajor, 128 / cutlass::sizeof_bits<ElemCD>::value,
    cutlass::epilogue::collective::EpilogueScheduleAuto
  >::CollectiveOp;

using CollectiveMainloop = typename cutlass::gemm::collective::CollectiveBuilder<
    cutlass::arch::Sm90, cutlass::arch::OpClassTensorOp,
    ElemA, cutlass::layout::RowMajor, 128 / cutlass::sizeof_bits<ElemA>::value,
    ElemB, cutlass::layout::ColumnMajor, 128 / cutlass::sizeof_bits<ElemB>::value,
    Acc,
    TileShape, ClusterShape,
    cutlass::gemm::collective::StageCountAutoCarveout<static_cast<int>(sizeof(typename CollectiveEpilogue::SharedStorage))>,
    cutlass::gemm::collective::KernelScheduleAuto
  >::CollectiveOp;

using GemmKernel = cutlass::gemm::kernel::GemmUniversal<
    cute::Shape<int,int,int,int>,
    CollectiveMainloop,
    CollectiveEpilogue
>;
using Gemm = cutlass::gemm::device::GemmUniversalAdapter<GemmKernel>;

// Force the device kernel symbol into the cubin without needing a host main.
auto* _anchor = &cutlass::device_kernel<GemmKernel>;


// ===== COMPILED SASS (sm_90a) =====

	.target	sm_90a

	.elftype	@"ET_EXEC"


//--------------------- .note.nv.tkinfo           --------------------------
	.section	.note.nv.tkinfo,"",@"SHT_NOTE"
	.sectionflags	@"SHF_NOTE_NV_TKINFO"
	.tkinfo
        /*0018*/ 	.word	0x00000002
        /*0030*/ 	.string	""
        /*0030*/ 	.string	"ptxas"
        /*0030*/ 	.string	"Cuda compilation tools, release 13.0, V13.0.88"
        /*0030*/ 	.string	"Build cuda_13.0.r13.0/compiler.36424714_0"
        /*0030*/ 	.string	"-arch sm_90a -m 64 "



//--------------------- .note.nv.cuinfo           --------------------------
	.section	.note.nv.cuinfo,"",@"SHT_NOTE"
	.sectionflags	@"SHF_NOTE_NV_CUINFO"
        /*0018*/ 	.short	0x0002
        /*001a*/ 	.short	0x005a
        /*001c*/ 	.short	0x0082
	.zero		2


//--------------------- .nv.info                  --------------------------
	.section	.nv.info,"",@"SHT_CUDA_INFO"
	.align	4


	//----- nvinfo : EIATTR_REGCOUNT
	.align		4
        /*0000*/ 	.byte	0x04, 0x2f
        /*0002*/ 	.short	(.L_12 - .L_11)
	.align		4
.L_11:
        /*0004*/ 	.word	index@(_ZN7cutlass13device_kernelINS_4gemm6kernel13GemmUniversalIN4cute5tupleIJiiiiEEENS1_10collective13CollectiveMmaINS1_37MainloopSm90TmaGmmaWarpSpecializedFP8ILi19ENS5_IJNS4_1CILi2EEENSA_ILi1EEESC_EEENS1_35KernelTmaWarpSpecializedCooperativeEEENS5_IJNSA_ILi192EEENSA_ILi176EEENSA_ILi32EEEEEENS_12float_e4m3_tENS5_IJlSC_lEEESK_SL_NS4_8TiledMMAINS4_8MMA_AtomIJNS4_4SM904GMMA30MMA_64x16x32_F32E4M3E4M3_SS_TNILNSP_7ScaleInE1ELSR_1EEEEEENS4_6LayoutISD_NS5_IJSC_NSA_ILi0EEESV_EEEEENS5_IJNS4_10UnderscoreESY_SY_EEEEENS4_13SM90_TMA_LOADENS4_14ComposedLayoutINS4_7SwizzleILi1ELi4ELi3EEENS4_18smem_ptr_flag_bitsILi8EEENSU_INS5_IJNSA_ILi8EEESI_EEENS5_IJSI_SC_EEEEEEEvNS4_8identityENS4_23SM90_TMA_LOAD_MULTICASTES1B_vS1C_EENS_8epilogue10collective6detail29Sm90TmaWarpSpecializedAdapterINS1G_15DefaultEpilogueISK_SL_SL_NS1F_6thread17LinearCombinationISK_Li1EffLNS1K_9ScaleType4KindE0ELNS_15FloatRoundStyleE2ESK_EENS1_15EpilogueDefaultEEEEEvvEEEEvNT_6ParamsE)
        /*0008*/ 	.word	0x000000a8


	//----- nvinfo : EIATTR_FRAME_SIZE
	.align		4
.L_12:
        /*000c*/ 	.byte	0x04, 0x11
        /*000e*/ 	.short	(.L_14 - .L_13)
	.align		4
.L_13:
        /*0010*/ 	.word	index@(_ZN7cutlass13device_kernelINS_4gemm6kernel13GemmUniversalIN4cute5tupleIJiiiiEEENS1_10collective13CollectiveMmaINS1_37MainloopSm90TmaGmmaWarpSpecializedFP8ILi19ENS5_IJNS4_1CILi2EEENSA_ILi1EEESC_EEENS1_35KernelTmaWarpSpecializedCooperativeEEENS5_IJNSA_ILi192EEENSA_ILi176EEENSA_ILi32EEEEEENS_12float_e4m3_tENS5_IJlSC_lEEESK_SL_NS4_8TiledMMAINS4_8MMA_AtomIJNS4_4SM904GMMA30MMA_64x16x32_F32E4M3E4M3_SS_TNILNSP_7ScaleInE1ELSR_1EEEEEENS4_6LayoutISD_NS5_IJSC_NSA_ILi0EEESV_EEEEENS5_IJNS4_10UnderscoreESY_SY_EEEEENS4_13SM90_TMA_LOADENS4_14ComposedLayoutINS4_7SwizzleILi1ELi4ELi3EEENS4_18smem_ptr_flag_bitsILi8EEENSU_INS5_IJNSA_ILi8EEESI_EEENS5_IJSI_SC_EEEEEEEvNS4_8identityENS4_23SM90_TMA_LOAD_MULTICASTES1B_vS1C_EENS_8epilogue10collective6detail29Sm90TmaWarpSpecializedAdapterINS1G_15DefaultEpilogueISK_SL_SL_NS1F_6thread17LinearCombinationISK_Li1EffLNS1K_9ScaleType4KindE0ELNS_15FloatRoundStyleE2ESK_EENS1_15EpilogueDefaultEEEEEvvEEEEvNT_6ParamsE)
        /*0014*/ 	.word	0x00000290


	//----- nvinfo : EIATTR_MIN_STACK_SIZE
	.align		4
.L_14:
        /*0018*/ 	.byte	0x04, 0x12
        /*001a*/ 	.short	(.L_16 - .L_15)
	.align		4
.L_15:
        /*001c*/ 	.word	index@(_ZN7cutlass13device_kernelINS_4gemm6kernel13GemmUniversalIN4cute5tupleIJiiiiEEENS1_10collective13CollectiveMmaINS1_37MainloopSm90TmaGmmaWarpSpecializedFP8ILi19ENS5_IJNS4_1CILi2EEENSA_ILi1EEESC_EEENS1_35KernelTmaWarpSpecializedCooperativeEEENS5_IJNSA_ILi192EEENSA_ILi176EEENSA_ILi32EEEEEENS_12float_e4m3_tENS5_IJlSC_lEEESK_SL_NS4_8TiledMMAINS4_8MMA_AtomIJNS4_4SM904GMMA30MMA_64x16x32_F32E4M3E4M3_SS_TNILNSP_7ScaleInE1ELSR_1EEEEEENS4_6LayoutISD_NS5_IJSC_NSA_ILi0EEESV_EEEEENS5_IJNS4_10UnderscoreESY_SY_EEEEENS4_13SM90_TMA_LOADENS4_14ComposedLayoutINS4_7SwizzleILi1ELi4ELi3EEENS4_18smem_ptr_flag_bitsILi8EEENSU_INS5_IJNSA_ILi8EEESI_EEENS5_IJSI_SC_EEEEEEEvNS4_8identityENS4_23SM90_TMA_LOAD_MULTICASTES1B_vS1C_EENS_8epilogue10collective6detail29Sm90TmaWarpSpecializedAdapterINS1G_15DefaultEpilogueISK_SL_SL_NS1F_6thread17LinearCombinationISK_Li1EffLNS1K_9ScaleType4KindE0ELNS_15FloatRoundStyleE2ESK_EENS1_15EpilogueDefaultEEEEEvvEEEEvNT_6ParamsE)
        /*0020*/ 	.word	0x00000290
.L_16:


//--------------------- .nv.compat                --------------------------
	.section	.nv.compat,"",@"SHT_CUDA_COMPAT_INFO"
	.align	4
        /*0000*/ 	.byte	0x02, 0x09, 0x01, 0x00, 0x02, 0x02, 0x04, 0x00, 0x02, 0x05, 0x05, 0x00, 0x03, 0x07, 0x01, 0x01
        /*0010*/ 	.byte	0x02, 0x03, 0x01, 0x00, 0x02, 0x06, 0x01, 0x00, 0x04, 0x0b, 0x08, 0x00, 0x00, 0x00, 0x00, 0x00
        /*0020*/ 	.byte	0x00, 0x00, 0x00, 0x00


//--------------------- .nv.info._ZN7cutlass13device_kernelINS_4gemm6kernel13GemmUniversalIN4cute5tupleIJiiiiEEENS1_10collective13CollectiveMmaINS1_37MainloopSm90TmaGmmaWarpSpecializedFP8ILi19ENS5_IJNS4_1CILi2EEENSA_ILi1EEESC_EEENS1_35KernelTmaWarpSpecializedCooperativeEEENS5_IJNSA_ILi192EEENSA_ILi176EEENSA_ILi32EEEEEENS_12float_e4m3_tENS5_IJlSC_lEEESK_SL_NS4_8TiledMMAINS4_8MMA_AtomIJNS4_4SM904GMMA30MMA_64x16x32_F32E4M3E4M3_SS_TNILNSP_7ScaleInE1ELSR_1EEEEEENS4_6LayoutISD_NS5_IJSC_NSA_ILi0EEESV_EEEEENS5_IJNS4_10UnderscoreESY_SY_EEEEENS4_13SM90_TMA_LOADENS4_14ComposedLayoutINS4_7SwizzleILi1ELi4ELi3EEENS4_18smem_ptr_flag_bitsILi8EEENSU_INS5_IJNSA_ILi8EEESI_EEENS5_IJSI_SC_EEEEEEEvNS4_8identityENS4_23SM90_TMA_LOAD_MULTICASTES1B_vS1C_EENS_8epilogue10collective6detail29Sm90TmaWarpSpecializedAdapterINS1G_15DefaultEpilogueISK_SL_SL_NS1F_6thread17LinearCombinationISK_Li1EffLNS1K_9ScaleType4KindE0ELNS_15FloatRoundStyleE2ESK_EENS1_15EpilogueDefaultEEEEEvvEEEEvNT_6ParamsE --------------------------
	.section	.nv.info._ZN7cutlass13device_kernelINS_4gemm6kernel13GemmUniversalIN4cute5tupleIJiiiiEEENS1_10collective13CollectiveMmaINS1_37MainloopSm90TmaGmmaWarpSpecializedFP8ILi19ENS5_IJNS4_1CILi2EEENSA_ILi1EEESC_EEENS1_35KernelTmaWarpSpecializedCooperativeEEENS5_IJNSA_ILi192EEENSA_ILi176EEENSA_ILi32EEEEEENS_12float_e4m3_tENS5_IJlSC_lEEESK_SL_NS4_8TiledMMAINS4_8MMA_AtomIJNS4_4SM904GMMA30MMA_64x16x32_F32E4M3E4M3_SS_TNILNSP_7ScaleInE1ELSR_1EEEEEENS4_6LayoutISD_NS5_IJSC_NSA_ILi0EEESV_EEEEENS5_IJNS4_10UnderscoreESY_SY_EEEEENS4_13SM90_TMA_LOADENS4_14ComposedLayoutINS4_7SwizzleILi1ELi4ELi3EEENS4_18smem_ptr_flag_bitsILi8EEENSU_INS5_IJNSA_ILi8EEESI_EEENS5_IJSI_SC_EEEEEEEvNS4_8identityENS4_23SM90_TMA_LOAD_MULTICASTES1B_vS1C_EENS_8epilogue10collective6detail29Sm90TmaWarpSpecializedAdapterINS1G_15DefaultEpilogueISK_SL_SL_NS1F_6thread17LinearCombinationISK_Li1EffLNS1K_9ScaleType4KindE0ELNS_15FloatRoundStyleE2ESK_EENS1_15EpilogueDefaultEEEEEvvEEEEvNT_6ParamsE,"",@"SHT_CUDA_INFO"
	.sectionflags	@""
	.align	4


	//----- nvinfo : EIATTR_CUDA_API_VERSION
	.align		4
        /*0000*/ 	.byte	0x04, 0x37
        /*0002*/ 	.short	(.L_18 - .L_17)
.L_17:
        /*0004*/ 	.word	0x00000082


	//----- nvinfo : EIATTR_KPARAM_INFO
	.align		4
.L_18:
        /*0008*/ 	.byte	0x04, 0x17
        /*000a*/ 	.short	(.L_20 - .L_19)
.L_19:
        /*000c*/ 	.word	0x00000000
        /*0010*/ 	.short	0x0000
        /*0012*/ 	.short	0x0070
        /*0014*/ 	.byte	0x00, 0xf0, 0x01, 0x10


	//----- nvinfo : EIATTR_SPARSE_MMA_MASK
	.align		4
.L_20:
        /*0018*/ 	.byte	0x03, 0x50
        /*001a*/ 	.short	0x0000


	//----- nvinfo : EIATTR_MAXREG_COUNT
	.align		4
        /*001c*/ 	.byte	0x03, 0x1b
        /*001e*/ 	.short	0x00a8


	//----- nvinfo : EIATTR_NUM_BARRIERS
	.align		4
        /*0020*/ 	.byte	0x02, 0x4c
        /*0022*/ 	.byte	0x01
	.zero		1


	//----- nvinfo : EIATTR_ANNOTATIONS
	.align		4
        /*0024*/ 	.byte	0x04, 0x55
        /*0026*/ 	.short	(.L_22 - .L_21)


	//   ....[0]....
.L_21:
        /*0028*/ 	.word	0x00000001
        /*002c*/ 	.byte	0x40, 0x09, 0x00, 0x00, 0x01, 0x00, 0x00, 0x00, 0x10, 0x0a, 0x00, 0x00, 0x01, 0x00, 0x00, 0x00
        /* <DEDUP_REMOVED lines=634> */
        /*27dc*/ 	.byte	0x10, 0x8b, 0x01, 0x00


	//----- nvinfo : EIATTR_MERCURY_ISA_VERSION
	.align		4
.L_22:
        /*27e0*/ 	.byte	0x03, 0x5f
        /*27e2*/ 	.short	0x0101


	//----- nvinfo : EIATTR_INT_WARP_WIDE_INSTR_OFFSETS
	.align		4
        /*27e4*/ 	.byte	0x04, 0x31
        /*27e6*/ 	.short	(.L_24 - .L_23)


	//   ....[0]....
.L_23:
        /*27e8*/ 	.word	0x00000760


	//   ....[1]....
        /*27ec*/ 	.word	0x00000780


	//   ....[2]....
        /*27f0*/ 	.word	0x000008e0


	//----- nvinfo : EIATTR_COOP_GROUP_MASK_REGIDS
	.align		4
.L_24:
        /*27f4*/ 	.byte	0x04, 0x29
        /*27f6*/ 	.short	(.L_26 - .L_25)


	//   ....[0]....
.L_25:
        /*27f8*/ 	.word	0xffffffff


	//   ....[1]....
        /*27fc*/ 	.word	0xffffffff


	//   ....[2]....
        /*2800*/ 	.word	0xffffffff


	//   ....[3]....
        /*2804*/ 	.word	0xffffffff


	//   ....[4]....
        /*2808*/ 	.word	0xffffffff


	//   ....[5]....
        /*280c*/ 	.word	0xffffffff


	//----- nvinfo : EIATTR_COOP_GROUP_INSTR_OFFSETS
	.align		4
.L_26:
        /*2810*/ 	.byte	0x04, 0x28
        /*2812*/ 	.short	(.L_28 - .L_27)


	//   ....[0]....
.L_27:
        /*2814*/ 	.word	0x00000070


	//   ....[1]....
        /*2818*/ 	.word	0x00000080


	//   ....[2]....
        /*281c*/ 	.word	0x000001a0


	//   ....[3]....
        /*2820*/ 	.word	0x000005d0


	//   ....[4]....
        /*2824*/ 	.word	0x00000a50


	//   ....[5]....
        /*2828*/ 	.word	0x00002220


	//----- nvinfo : EIATTR_REG_RECONFIG
	.align		4
.L_28:
        /*282c*/ 	.byte	0x01, 0x54
	.zero		2


	//----- nvinfo : EIATTR_MBARRIER_INSTR_OFFSETS
	.align		4
        /*2830*/ 	.byte	0x04, 0x39
        /*2832*/ 	.short	(.L_30 - .L_29)


	//   ....[0]....
.L_29:
        /*2834*/ 	.word	0x00000340
        /*2838*/ 	.word	0x000000ff
        /*283c*/ 	.word	0x00000000
        /*2840*/ 	.short	0x0100
        /*2842*/ 	.byte	0x09
	.zero		1


	//   ....[1]....
        /*2844*/ 	.word	0x00000350
        /*2848*/ 	.word	0x000000ff
        /*284c*/ 	.word	0x00000098
        /*2850*/ 	.short	0x0100
        /*2852*/ 	.byte	0x09
	.zero		1


	//   ....[2]....
        /*2854*/ 	.word	0x00000360
        /*2858*/ 	.word	0x000000ff
        /*285c*/ 	.word	0x00000008
        /*2860*/ 	.short	0x0100
        /*2862*/ 	.byte	0x09
	.zero		1


	//   ....[3]....
        /*2864*/ 	.word	0x00000370
        /*2868*/ 	.word	0x000000ff
        /*286c*/ 	.word	0x000000a0
        /*2870*/ 	.short	0x0100
        /*2872*/ 	.byte	0x09
	.zero		1


	//   ....[4]....
        /*2874*/ 	.word	0x00000380
        /*2878*/ 	.word	0x000000ff
        /*287c*/ 	.word	0x00000010
        /*2880*/ 	.short	0x0100
        /*2882*/ 	.byte	0x09
	.zero		1


	//   ....[5]....
        /*2884*/ 	.word	0x00000390
        /*2888*/ 	.word	0x000000ff
        /*288c*/ 	.word	0x000000a8
        /*2890*/ 	.short	0x0100
        /*2892*/ 	.byte	0x09
	.zero		1


	//   ....[6]....
        /*2894*/ 	.word	0x000003a0
        /*2898*/ 	.word	0x000000ff
        /*289c*/ 	.word	0x00000018
        /*28a0*/ 	.short	0x0100
        /*28a2*/ 	.byte	0x09
	.zero		1


	//   ....[7]....
        /*28a4*/ 	.word	0x000003b0
        /*28a8*/ 	.word	0x000000ff
        /*28ac*/ 	.word	0x000000b0
        /*28b0*/ 	.short	0x0100
        /*28b2*/ 	.byte	0x09
	.zero		1


	//   ....[8]....
        /*28b4*/ 	.word	0x000003c0
        /*28b8*/ 	.word	0x000000ff
        /*28bc*/ 	.word	0x00000020
        /*28c0*/ 	.short	0x0100
        /*28c2*/ 	.byte	0x09
	.zero		1


	//   ....[9]....
        /*28c4*/ 	.word	0x000003d0
        /*28c8*/ 	.word	0x000000ff
        /*28cc*/ 	.word	0x000000b8
        /*28d0*/ 	.short	0x0100
        /*28d2*/ 	.byte	0x09
	.zero		1


	//   ....[10]....
        /*28d4*/ 	.word	0x000003e0
        /*28d8*/ 	.word	0x000000ff
        /*28dc*/ 	.word	0x00000028
        /*28e0*/ 	.short	0x0100
        /*28e2*/ 	.byte	0x09
	.zero		1


	//   ....[11]....
        /*28e4*/ 	.word	0x000003f0
        /*28e8*/ 	.word	0x000000ff
        /*28ec*/ 	.word	0x000000c0
        /*28f0*/ 	.short	0x0100
        /*28f2*/ 	.byte	0x09
	.zero		1


	//   ....[12]....
        /*28f4*/ 	.word	0x00000400
        /*28f8*/ 	.word	0x000000ff
        /*28fc*/ 	.word	0x00000030
        /*2900*/ 	.short	0x0100
        /*2902*/ 	.byte	0x09
	.zero		1


	//   ....[13]....
        /*2904*/ 	.word	0x00000410
        /*2908*/ 	.word	0x000000ff
        /*290c*/ 	.word	0x000000c8
        /*2910*/ 	.short	0x0100
        /*2912*/ 	.byte	0x09
	.zero		1


	//   ....[14]....
        /*2914*/ 	.word	0x00000420
        /*2918*/ 	.word	0x000000ff
        /*291c*/ 	.word	0x00000038
        /*2920*/ 	.short	0x0100
        /*2922*/ 	.byte	0x09
	.zero		1


	//   ....[15]....
        /*2924*/ 	.word	0x00000430
        /*2928*/ 	.word	0x000000ff
        /*292c*/ 	.word	0x000000d0
        /*2930*/ 	.short	0x0100
        /*2932*/ 	.byte	0x09
	.zero		1


	//   ....[16]....
        /*2934*/ 	.word	0x00000440
        /*2938*/ 	.word	0x000000ff
        /*293c*/ 	.word	0x00000040
        /*2940*/ 	.short	0x0100
        /*2942*/ 	.byte	0x09
	.zero		1


	//   ....[17]....
        /*2944*/ 	.word	0x00000450
        /*2948*/ 	.word	0x000000ff
        /*294c*/ 	.word	0x000000d8
        /*2950*/ 	.short	0x0100
        /*2952*/ 	.byte	0x09
	.zero		1


	//   ....[18]....
        /*2954*/ 	.word	0x00000460
        /*2958*/ 	.word	0x000000ff
        /*295c*/ 	.word	0x00000048
        /*2960*/ 	.short	0x0100
        /*2962*/ 	.byte	0x09
	.zero		1


	//   ....[19]....
        /*2964*/ 	.word	0x00000470
        /*2968*/ 	.word	0x000000ff
        /*296c*/ 	.word	0x000000e0
        /*2970*/ 	.short	0x0100
        /*2972*/ 	.byte	0x09
	.zero		1


	//   ....[20]....
        /*2974*/ 	.word	0x00000480
        /*2978*/ 	.word	0x000000ff
        /*297c*/ 	.word	0x00000050
        /*2980*/ 	.short	0x0100
        /*2982*/ 	.byte	0x09
	.zero		1


	//   ....[21]....
        /*2984*/ 	.word	0x00000490
        /*2988*/ 	.word	0x000000ff
        /*298c*/ 	.word	0x000000e8
        /*2990*/ 	.short	0x0100
        /*2992*/ 	.byte	0x09
	.zero		1


	//   ....[22]....
        /*2994*/ 	.word	0x000004a0
        /*2998*/ 	.word	0x000000ff
        /*299c*/ 	.word	0x00000058
        /*29a0*/ 	.short	0x0100
        /*29a2*/ 	.byte	0x09
	.zero		1


	//   ....[23]....
        /*29a4*/ 	.word	0x000004b0
        /*29a8*/ 	.word	0x000000ff
        /*29ac*/ 	.word	0x000000f0
        /*29b0*/ 	.short	0x0100
        /*29b2*/ 	.byte	0x09
	.zero		1


	//   ....[24]....
        /*29b4*/ 	.word	0x000004c0
        /*29b8*/ 	.word	0x000000ff
        /*29bc*/ 	.word	0x00000060
        /*29c0*/ 	.short	0x0100
        /*29c2*/ 	.byte	0x09
	.zero		1


	//   ....[25]....
        /*29c4*/ 	.word	0x000004d0
        /*29c8*/ 	.word	0x000000ff
        /*29cc*/ 	.word	0x000000f8
        /*29d0*/ 	.short	0x0100
        /*29d2*/ 	.byte	0x09
	.zero		1


	//   ....[26]....
        /*29d4*/ 	.word	0x000004e0
        /*29d8*/ 	.word	0x000000ff
        /*29dc*/ 	.word	0x00000068
        /*29e0*/ 	.short	0x0100
        /*29e2*/ 	.byte	0x09
	.zero		1


	//   ....[27]....
        /*29e4*/ 	.word	0x000004f0
        /*29e8*/ 	.word	0x000000ff
        /*29ec*/ 	.word	0x00000100
        /*29f0*/ 	.short	0x0100
        /*29f2*/ 	.byte	0x09
	.zero		1


	//   ....[28]....
        /*29f4*/ 	.word	0x00000500
        /*29f8*/ 	.word	0x000000ff
        /*29fc*/ 	.word	0x00000070
        /*2a00*/ 	.short	0x0100
        /*2a02*/ 	.byte	0x09
	.zero		1


	//   ....[29]....
        /*2a04*/ 	.word	0x00000510
        /*2a08*/ 	.word	0x000000ff
        /*2a0c*/ 	.word	0x00000108
        /*2a10*/ 	.short	0x0100
        /*2a12*/ 	.byte	0x09
	.zero		1


	//   ....[30]....
        /*2a14*/ 	.word	0x00000520
        /*2a18*/ 	.word	0x000000ff
        /*2a1c*/ 	.word	0x00000078
        /*2a20*/ 	.short	0x0100
        /*2a22*/ 	.byte	0x09
	.zero		1


	//   ....[31]....
        /*2a24*/ 	.word	0x00000530
        /*2a28*/ 	.word	0x000000ff
        /*2a2c*/ 	.word	0x00000110
        /*2a30*/ 	.short	0x0100
        /*2a32*/ 	.byte	0x09
	.zero		1


	//   ....[32]....
        /*2a34*/ 	.word	0x00000540
        /*2a38*/ 	.word	0x000000ff
        /*2a3c*/ 	.word	0x00000080
        /*2a40*/ 	.short	0x0100
        /*2a42*/ 	.byte	0x09
	.zero		1


	//   ....[33]....
        /*2a44*/ 	.word	0x00000550
        /*2a48*/ 	.word	0x000000ff
        /*2a4c*/ 	.word	0x00000118
        /*2a50*/ 	.short	0x0100
        /*2a52*/ 	.byte	0x09
	.zero		1


	//   ....[34]....
        /*2a54*/ 	.word	0x00000560
        /*2a58*/ 	.word	0x000000ff
        /*2a5c*/ 	.word	0x00000088
        /*2a60*/ 	.short	0x0100
        /*2a62*/ 	.byte	0x09
	.zero		1


	//   ....[35]....
        /*2a64*/ 	.word	0x00000570
        /*2a68*/ 	.word	0x000000ff
        /*2a6c*/ 	.word	0x00000120
        /*2a70*/ 	.short	0x0100
        /*2a72*/ 	.byte	0x09
	.zero		1


	//   ....[36]....
        /*2a74*/ 	.word	0x00000580
        /*2a78*/ 	.word	0x000000ff
        /*2a7c*/ 	.word	0x00000090
        /*2a80*/ 	.short	0x0100
        /*2a82*/ 	.byte	0x09
	.zero		1


	//   ....[37]....
        /*2a84*/ 	.word	0x00000590
        /*2a88*/ 	.word	0x000000ff
        /*2a8c*/ 	.word	0x00000128
        /*2a90*/ 	.short	0x0100
        /*2a92*/ 	.byte	0x09
	.zero		1


	//   ....[38]....
        /*2a94*/ 	.word	0x00000970
        /*2a98*/ 	.word	0x000000ff
        /*2a9c*/ 	.word	0x00000140
        /*2aa0*/ 	.short	0x0100
        /*2aa2*/ 	.byte	0x06
	.zero		1


	//   ....[39]....
        /*2aa4*/ 	.word	0x000009f0
        /*2aa8*/ 	.word	0x000000ff
        /*2aac*/ 	.word	0x00000148
        /*2ab0*/ 	.short	0x0100
        /*2ab2*/ 	.byte	0x06
	.zero		1


	//   ....[40]....
        /*2ab4*/ 	.word	0x00002650
        /*2ab8*/ 	.word	0x000000ff
        /*2abc*/ 	.word	0x00000000
        /*2ac0*/ 	.short	0x010a
        /*2ac2*/ 	.byte	0x07
	.zero		1


	//   ....[41]....
        /*2ac4*/ 	.word	0x000026b0
        /*2ac8*/ 	.word	0x000000ff
        /*2acc*/ 	.word	0x00000000
        /*2ad0*/ 	.short	0x010a
        /*2ad2*/ 	.byte	0x07
	.zero		1


	//   ....[42]....
        /*2ad4*/ 	.word	0x00004b20
        /*2ad8*/ 	.word	0x000000ff
        /*2adc*/ 	.word	0x00000000
        /*2ae0*/ 	.short	0x010a
        /*2ae2*/ 	.byte	0x0a
	.zero		1


	//   ....[43]....
        /*2ae4*/ 	.word	0x00004b60
        /*2ae8*/ 	.word	0x000000ff
        /*2aec*/ 	.word	0x00000000
        /*2af0*/ 	.short	0x010a
        /*2af2*/ 	.byte	0x0a
	.zero		1


	//   ....[44]....
        /*2af4*/ 	.word	0x00006ff0
        /*2af8*/ 	.word	0x000000e5
        /*2afc*/ 	.word	0x00000000
        /*2b00*/ 	.short	0x0101
        /*2b02*/ 	.byte	0x3f
	.zero		1


	//   ....[45]....
        /*2b04*/ 	.word	0x00009150
        /*2b08*/ 	.word	0x00000018
        /*2b0c*/ 	.word	0x00000000
        /*2b10*/ 	.short	0x0101
        /*2b12*/ 	.byte	0x3f
	.zero		1


	//   ....[46]....
        /*2b14*/ 	.word	0x000174a0
        /*2b18*/ 	.word	0x0000000c
        /*2b1c*/ 	.word	0x00000098
        /*2b20*/ 	.short	0x010a
        /*2b22*/ 	.byte	0x3f
	.zero		1


	//   ....[47]....
        /*2b24*/ 	.word	0x00017890
        /*2b28*/ 	.word	0x00000006
        /*2b2c*/ 	.word	0x00000148
        /*2b30*/ 	.short	0x0101
        /*2b32*/ 	.byte	0x3f
	.zero		1


	//   ....[48]....
        /*2b34*/ 	.word	0x00017ff0
        /*2b38*/ 	.word	0x00000007
        /*2b3c*/ 	.word	0x00000000
        /*2b40*/ 	.short	0x010a
        /*2b42*/ 	.byte	0x3f
	.zero		1


	//   ....[49]....
        /*2b44*/ 	.word	0x00018070
        /*2b48*/ 	.word	0x00000008
        /*2b4c*/ 	.word	0x00000000
        /*2b50*/ 	.short	0x010a
        /*2b52*/ 	.byte	0x3f
	.zero		1


	//   ....[50]....
        /*2b54*/ 	.word	0x00018100
        /*2b58*/ 	.word	0x00000009
        /*2b5c*/ 	.word	0x00000000
        /*2b60*/ 	.short	0x010a
        /*2b62*/ 	.byte	0x3f
	.zero		1


	//   ....[51]....
        /*2b64*/ 	.word	0x00018190
        /*2b68*/ 	.word	0x00000008
        /*2b6c*/ 	.word	0x00000000
        /*2b70*/ 	.short	0x010a
        /*2b72*/ 	.byte	0x3f
	.zero		1


	//   ....[52]....
        /*2b74*/ 	.word	0x00018220
        /*2b78*/ 	.word	0x00000009
        /*2b7c*/ 	.word	0x00000000
        /*2b80*/ 	.short	0x010a
        /*2b82*/ 	.byte	0x3f
	.zero		1


	//   ....[53]....
        /*2b84*/ 	.word	0x000182b0
        /*2b88*/ 	.word	0x00000008
        /*2b8c*/ 	.word	0x00000000
        /*2b90*/ 	.short	0x010a
        /*2b92*/ 	.byte	0x3f
	.zero		1


	//   ....[54]....
        /*2b94*/ 	.word	0x00018340
        /*2b98*/ 	.word	0x00000009
        /*2b9c*/ 	.word	0x00000000
        /*2ba0*/ 	.short	0x010a
        /*2ba2*/ 	.byte	0x3f
	.zero		1


	//   ....[55]....
        /*2ba4*/ 	.word	0x000183d0
        /*2ba8*/ 	.word	0x00000008
        /*2bac*/ 	.word	0x00000000
        /*2bb0*/ 	.short	0x010a
        /*2bb2*/ 	.byte	0x3f
	.zero		1


	//   ....[56]....
        /*2bb4*/ 	.word	0x00018460
        /*2bb8*/ 	.word	0x00000009
        /*2bbc*/ 	.word	0x00000000
        /*2bc0*/ 	.short	0x010a
        /*2bc2*/ 	.byte	0x3f
	.zero		1


	//   ....[57]....
        /*2bc4*/ 	.word	0x000184f0
        /*2bc8*/ 	.word	0x00000008
        /*2bcc*/ 	.word	0x00000000
        /*2bd0*/ 	.short	0x010a
        /*2bd2*/ 	.byte	0x3f
	.zero		1


	//   ....[58]....
        /*2bd4*/ 	.word	0x00018580
        /*2bd8*/ 	.word	0x00000009
        /*2bdc*/ 	.word	0x00000000
        /*2be0*/ 	.short	0x010a
        /*2be2*/ 	.byte	0x3f
	.zero		1


	//   ....[59]....
        /*2be4*/ 	.word	0x00018610
        /*2be8*/ 	.word	0x00000008
        /*2bec*/ 	.word	0x00000000
        /*2bf0*/ 	.short	0x010a
        /*2bf2*/ 	.byte	0x3f
	.zero		1


	//   ....[60]....
        /*2bf4*/ 	.word	0x000186a0
        /*2bf8*/ 	.word	0x00000009
        /*2bfc*/ 	.word	0x00000000
        /*2c00*/ 	.short	0x010a
        /*2c02*/ 	.byte	0x3f
	.zero		1


	//   ....[61]....
        /*2c04*/ 	.word	0x00018730
        /*2c08*/ 	.word	0x00000008
        /*2c0c*/ 	.word	0x00000000
        /*2c10*/ 	.short	0x010a
        /*2c12*/ 	.byte	0x3f
	.zero		1


	//   ....[62]....
        /*2c14*/ 	.word	0x000187c0
        /*2c18*/ 	.word	0x00000009
        /*2c1c*/ 	.word	0x00000000
        /*2c20*/ 	.short	0x010a
        /*2c22*/ 	.byte	0x3f
	.zero		1


	//   ....[63]....
        /*2c24*/ 	.word	0x00018850
        /*2c28*/ 	.word	0x00000008
        /*2c2c*/ 	.word	0x00000000
        /*2c30*/ 	.short	0x010a
        /*2c32*/ 	.byte	0x3f
	.zero		1


	//   ....[64]....
        /*2c34*/ 	.word	0x000188e0
        /*2c38*/ 	.word	0x00000009
        /*2c3c*/ 	.word	0x00000000
        /*2c40*/ 	.short	0x010a
        /*2c42*/ 	.byte	0x3f
	.zero		1


	//   ....[65]....
        /*2c44*/ 	.word	0x00018970
        /*2c48*/ 	.word	0x00000006
        /*2c4c*/ 	.word	0x00000000
        /*2c50*/ 	.short	0x010a
        /*2c52*/ 	.byte	0x3f
	.zero		1


	//   ....[66]....
        /*2c54*/ 	.word	0x00018a00
        /*2c58*/ 	.word	0x00000003
        /*2c5c*/ 	.word	0x00000000
        /*2c60*/ 	.short	0x010a
        /*2c62*/ 	.byte	0x3f
	.zero		1


	//   ....[67]....
        /*2c64*/ 	.word	0x00018a70
        /*2c68*/ 	.word	0x00000003
        /*2c6c*/ 	.word	0x00000000
        /*2c70*/ 	.short	0x010a
        /*2c72*/ 	.byte	0x3f
	.zero		1


	//   ....[68]....
        /*2c74*/ 	.word	0x00018ae0
        /*2c78*/ 	.word	0x00000000
        /*2c7c*/ 	.word	0x00000000
        /*2c80*/ 	.short	0x010a
        /*2c82*/ 	.byte	0x3f
	.zero		1


	//   ....[69]....
        /*2c84*/ 	.word	0x00018bc0
        /*2c88*/ 	.word	0x0000000c
        /*2c8c*/ 	.word	0x00000098
        /*2c90*/ 	.short	0x010a
        /*2c92*/ 	.byte	0x3f
	.zero		1


	//   ....[70]....
        /*2c94*/ 	.word	0x00018c90
        /*2c98*/ 	.word	0x00000007
        /*2c9c*/ 	.word	0x00000000
        /*2ca0*/ 	.short	0x010a
        /*2ca2*/ 	.byte	0x3f
	.zero		1


	//   ....[71]....
        /*2ca4*/ 	.word	0x00018ce0
        /*2ca8*/ 	.word	0x00000008
        /*2cac*/ 	.word	0x00000000
        /*2cb0*/ 	.short	0x010a
        /*2cb2*/ 	.byte	0x3f
	.zero		1


	//   ....[72]....
        /*2cb4*/ 	.word	0x00018d30
        /*2cb8*/ 	.word	0x00000009
        /*2cbc*/ 	.word	0x00000000
        /*2cc0*/ 	.short	0x010a
        /*2cc2*/ 	.byte	0x3f
	.zero		1


	//   ....[73]....
        /*2cc4*/ 	.word	0x00018d80
        /*2cc8*/ 	.word	0x00000008
        /*2ccc*/ 	.word	0x00000000
        /*2cd0*/ 	.short	0x010a
        /*2cd2*/ 	.byte	0x3f
	.zero		1


	//   ....[74]....
        /*2cd4*/ 	.word	0x00018dd0
        /*2cd8*/ 	.word	0x00000009
        /*2cdc*/ 	.word	0x00000000
        /*2ce0*/ 	.short	0x010a
        /*2ce2*/ 	.byte	0x3f
	.zero		1


	//   ....[75]....
        /*2ce4*/ 	.word	0x00018e20
        /*2ce8*/ 	.word	0x00000008
        /*2cec*/ 	.word	0x00000000
        /*2cf0*/ 	.short	0x010a
        /*2cf2*/ 	.byte	0x3f
	.zero		1


	//   ....[76]....
        /*2cf4*/ 	.word	0x00018e70
        /*2cf8*/ 	.word	0x00000009
        /*2cfc*/ 	.word	0x00000000
        /*2d00*/ 	.short	0x010a
        /*2d02*/ 	.byte	0x3f
	.zero		1


	//   ....[77]....
        /*2d04*/ 	.word	0x00018ec0
        /*2d08*/ 	.word	0x00000008
        /*2d0c*/ 	.word	0x00000000
        /*2d10*/ 	.short	0x010a
        /*2d12*/ 	.byte	0x3f
	.zero		1


	//   ....[78]....
        /*2d14*/ 	.word	0x00018f10
        /*2d18*/ 	.word	0x00000009
        /*2d1c*/ 	.word	0x00000000
        /*2d20*/ 	.short	0x010a
        /*2d22*/ 	.byte	0x3f
	.zero		1


	//   ....[79]....
        /*2d24*/ 	.word	0x00018f60
        /*2d28*/ 	.word	0x00000008
        /*2d2c*/ 	.word	0x00000000
        /*2d30*/ 	.short	0x010a
        /*2d32*/ 	.byte	0x3f
	.zero		1


	//   ....[80]....
        /*2d34*/ 	.word	0x00018fb0
        /*2d38*/ 	.word	0x00000009
        /*2d3c*/ 	.word	0x00000000
        /*2d40*/ 	.short	0x010a
        /*2d42*/ 	.byte	0x3f
	.zero		1


	//   ....[81]....
        /*2d44*/ 	.word	0x00019000
        /*2d48*/ 	.word	0x00000008
        /*2d4c*/ 	.word	0x00000000
        /*2d50*/ 	.short	0x010a
        /*2d52*/ 	.byte	0x3f
	.zero		1


	//   ....[82]....
        /*2d54*/ 	.word	0x00019050
        /*2d58*/ 	.word	0x00000009
        /*2d5c*/ 	.word	0x00000000
        /*2d60*/ 	.short	0x010a
        /*2d62*/ 	.byte	0x3f
	.zero		1


	//   ....[83]....
        /*2d64*/ 	.word	0x000190a0
        /*2d68*/ 	.word	0x00000008
        /*2d6c*/ 	.word	0x00000000
        /*2d70*/ 	.short	0x010a
        /*2d72*/ 	.byte	0x3f
	.zero		1


	//   ....[84]....
        /*2d74*/ 	.word	0x000190f0
        /*2d78*/ 	.word	0x00000009
        /*2d7c*/ 	.word	0x00000000
        /*2d80*/ 	.short	0x010a
        /*2d82*/ 	.byte	0x3f
	.zero		1


	//   ....[85]....
        /*2d84*/ 	.word	0x00019140
        /*2d88*/ 	.word	0x00000008
        /*2d8c*/ 	.word	0x00000000
        /*2d90*/ 	.short	0x010a
        /*2d92*/ 	.byte	0x3f
	.zero		1


	//   ....[86]....
        /*2d94*/ 	.word	0x00019190
        /*2d98*/ 	.word	0x00000009
        /*2d9c*/ 	.word	0x00000000
        /*2da0*/ 	.short	0x010a
        /*2da2*/ 	.byte	0x3f
	.zero		1


	//   ....[87]....
        /*2da4*/ 	.word	0x000191e0
        /*2da8*/ 	.word	0x00000006
        /*2dac*/ 	.word	0x00000000
        /*2db0*/ 	.short	0x010a
        /*2db2*/ 	.byte	0x3f
	.zero		1


	//----- nvinfo : EIATTR_NUM_MBARRIERS
	.align		4
.L_30:
        /*2db4*/ 	.byte	0x03, 0x38
        /*2db6*/ 	.short	0x0028


	//----- nvinfo : EIATTR_EXIT_INSTR_OFFSETS
	.align		4
        /*2db8*/ 	.byte	0x04, 0x1c
        /*2dba*/ 	.short	(.L_32 - .L_31)


	//   ....[0]....
.L_31:
        /*2dbc*/ 	.word	0x00000be0


	//   ....[1]....
        /*2dc0*/ 	.word	0x00001480


	//   ....[2]....
        /*2dc4*/ 	.word	0x00016b80


	//   ....[3]....
        /*2dc8*/ 	.word	0x00017130


	//   ....[4]....
        /*2dcc*/ 	.word	0x00018a50


	//----- nvinfo : EIATTR_MAX_THREADS
	.align		4
.L_32:
        /*2dd0*/ 	.byte	0x04, 0x05
        /*2dd2*/ 	.short	(.L_34 - .L_33)
.L_33:
        /*2dd4*/ 	.word	0x00000180
        /*2dd8*/ 	.word	0x00000001
        /*2ddc*/ 	.word	0x00000001


	//----- nvinfo : EIATTR_CRS_STACK_SIZE
	.align		4
.L_34:
        /*2de0*/ 	.byte	0x04, 0x1e
        /*2de2*/ 	.short	(.L_36 - .L_35)
.L_35:
        /*2de4*/ 	.word	0x00000000


	//----- nvinfo : EIATTR_CBANK_PARAM_SIZE
	.align		4
.L_36:
        /*2de8*/ 	.byte	0x03, 0x19
        /*2dea*/ 	.short	0x0470


	//----- nvinfo : EIATTR_PARAM_CBANK
	.align		4
        /*2dec*/ 	.byte	0x04, 0x0a
        /*2dee*/ 	.short	(.L_38 - .L_37)
	.align		4
.L_37:
        /*2df0*/ 	.word	index@(.nv.constant0._ZN7cutlass13device_kernelINS_4gemm6kernel13GemmUniversalIN4cute5tupleIJiiiiEEENS1_10collective13CollectiveMmaINS1_37MainloopSm90TmaGmmaWarpSpecializedFP8ILi19ENS5_IJNS4_1CILi2EEENSA_ILi1EEESC_EEENS1_35KernelTmaWarpSpecializedCooperativeEEENS5_IJNSA_ILi192EEENSA_ILi176EEENSA_ILi32EEEEEENS_12float_e4m3_tENS5_IJlSC_lEEESK_SL_NS4_8TiledMMAINS4_8MMA_AtomIJNS4_4SM904GMMA30MMA_64x16x32_F32E4M3E4M3_SS_TNILNSP_7ScaleInE1ELSR_1EEEEEENS4_6LayoutISD_NS5_IJSC_NSA_ILi0EEESV_EEEEENS5_IJNS4_10UnderscoreESY_SY_EEEEENS4_13SM90_TMA_LOADENS4_14ComposedLayoutINS4_7SwizzleILi1ELi4ELi3EEENS4_18smem_ptr_flag_bitsILi8EEENSU_INS5_IJNSA_ILi8EEESI_EEENS5_IJSI_SC_EEEEEEEvNS4_8identityENS4_23SM90_TMA_LOAD_MULTICASTES1B_vS1C_EENS_8epilogue10collective6detail29Sm90TmaWarpSpecializedAdapterINS1G_15DefaultEpilogueISK_SL_SL_NS1F_6thread17LinearCombinationISK_Li1EffLNS1K_9ScaleType4KindE0ELNS_15FloatRoundStyleE2ESK_EENS1_15EpilogueDefaultEEEEEvvEEEEvNT_6ParamsE)
        /*2df4*/ 	.short	0x0210
        /*2df6*/ 	.short	0x0470


	//----- nvinfo : EIATTR_SW_WAR
	.align		4
.L_38:
        /*2df8*/ 	.byte	0x04, 0x36
        /*2dfa*/ 	.short	(.L_40 - .L_39)
.L_39:
        /*2dfc*/ 	.word	0x00000008
.L_40:


//--------------------- .nv.callgraph             --------------------------
	.section	.nv.callgraph,"",@"SHT_CUDA_CALLGRAPH"
	.align	4
	.sectionentsize	8
	.align		4
        /*0000*/ 	.word	0x00000000
	.align		4
        /*0004*/ 	.word	0xffffffff
	.align		4
        /*0008*/ 	.word	0x00000000
	.align		4
        /*000c*/ 	.word	0xfffffffe
	.align		4
        /*0010*/ 	.word	0x00000000
	.align		4
        /*0014*/ 	.word	0xfffffffd
	.align		4
        /*0018*/ 	.word	0x00000000
	.align		4
        /*001c*/ 	.word	0xfffffffc


//--------------------- .nv.constant4             --------------------------
	.section	.nv.constant4,"a",@progbits
	.align	8
	.align		8
.nv.constant4:
        /*0000*/ 	.dword	_ZN40_INTERNAL_324381ab_4_k_cu_8bc5bc6f_159704cuda3std3__45__cpo5beginE
	.align		8
        /*0008*/ 	.dword	_ZN40_INTERNAL_324381ab_4_k_cu_8bc5bc6f_159704cuda3std3__45__cpo3endE
	.align		8
        /*0010*/ 	.dword	_ZN40_INTERNAL_324381ab_4_k_cu_8bc5bc6f_159704cuda3std3__45__cpo6cbeginE
	.align		8
        /*0018*/ 	.dword	_ZN40_INTERNAL_324381ab_4_k_cu_8bc5bc6f_159704cuda3std3__45__cpo4cendE
	.align		8
        /*0020*/ 	.dword	_ZN40_INTERNAL_324381ab_4_k_cu_8bc5bc6f_159704cuda3std3__442_GLOBAL__N__324381ab_4_k_cu_8bc5bc6f_159706ignoreE
	.align		8
        /*0028*/ 	.dword	_ZN40_INTERNAL_324381ab_4_k_cu_8bc5bc6f_159704cuda3std3__419piecewise_constructE
	.align		8
        /*0030*/ 	.dword	_ZN40_INTERNAL_324381ab_4_k_cu_8bc5bc6f_159704cuda3std3__48in_placeE
	.align		8
        /*0038*/ 	.dword	_ZN40_INTERNAL_324381ab_4_k_cu_8bc5bc6f_159704cuda3std6ranges3__45__cpo4swapE
	.align		8
        /*0040*/ 	.dword	_ZN40_INTERNAL_324381ab_4_k_cu_8bc5bc6f_159704cuda3std6ranges3__45__cpo9iter_moveE
	.align		8
        /*0048*/ 	.dword	_ZN40_INTERNAL_324381ab_4_k_cu_8bc5bc6f_159704cute7productE
	.align		8
        /*0050*/ 	.dword	_ZN40_INTERNAL_324381ab_4_k_cu_8bc5bc6f_159704cute1_E


//--------------------- .text._ZN7cutlass13device_kernelINS_4gemm6kernel13GemmUniversalIN4cute5tupleIJiiiiEEENS1_10collective13CollectiveMmaINS1_37MainloopSm90TmaGmmaWarpSpecializedFP8ILi19ENS5_IJNS4_1CILi2EEENSA_ILi1EEESC_EEENS1_35KernelTmaWarpSpecializedCooperativeEEENS5_IJNSA_ILi192EEENSA_ILi176EEENSA_ILi32EEEEEENS_12float_e4m3_tENS5_IJlSC_lEEESK_SL_NS4_8TiledMMAINS4_8MMA_AtomIJNS4_4SM904GMMA30MMA_64x16x32_F32E4M3E4M3_SS_TNILNSP_7ScaleInE1ELSR_1EEEEEENS4_6LayoutISD_NS5_IJSC_NSA_ILi0EEESV_EEEEENS5_IJNS4_10UnderscoreESY_SY_EEEEENS4_13SM90_TMA_LOADENS4_14ComposedLayoutINS4_7SwizzleILi1ELi4ELi3EEENS4_18smem_ptr_flag_bitsILi8EEENSU_INS5_IJNSA_ILi8EEESI_EEENS5_IJSI_SC_EEEEEEEvNS4_8identityENS4_23SM90_TMA_LOAD_MULTICASTES1B_vS1C_EENS_8epilogue10collective6detail29Sm90TmaWarpSpecializedAdapterINS1G_15DefaultEpilogueISK_SL_SL_NS1F_6thread17LinearCombinationISK_Li1EffLNS1K_9ScaleType4KindE0ELNS_15FloatRoundStyleE2ESK_EENS1_15EpilogueDefaultEEEEEvvEEEEvNT_6ParamsE --------------------------
	.section	.text._ZN7cutlass13device_kernelINS_4gemm6kernel13GemmUniversalIN4cute5tupleIJiiiiEEENS1_10collective13CollectiveMmaINS1_37MainloopSm90TmaGmmaWarpSpecializedFP8ILi19ENS5_IJNS4_1CILi2EEENSA_ILi1EEESC_EEENS1_35KernelTmaWarpSpecializedCooperativeEEENS5_IJNSA_ILi192EEENSA_ILi176EEENSA_ILi32EEEEEENS_12float_e4m3_tENS5_IJlSC_lEEESK_SL_NS4_8TiledMMAINS4_8MMA_AtomIJNS4_4SM904GMMA30MMA_64x16x32_F32E4M3E4M3_SS_TNILNSP_7ScaleInE1ELSR_1EEEEEENS4_6LayoutISD_NS5_IJSC_NSA_ILi0EEESV_EEEEENS5_IJNS4_10UnderscoreESY_SY_EEEEENS4_13SM90_TMA_LOADENS4_14ComposedLayoutINS4_7SwizzleILi1ELi4ELi3EEENS4_18smem_ptr_flag_bitsILi8EEENSU_INS5_IJNSA_ILi8EEESI_EEENS5_IJSI_SC_EEEEEEEvNS4_8identityENS4_23SM90_TMA_LOAD_MULTICASTES1B_vS1C_EENS_8epilogue10collective6detail29Sm90TmaWarpSpecializedAdapterINS1G_15DefaultEpilogueISK_SL_SL_NS1F_6thread17LinearCombinationISK_Li1EffLNS1K_9ScaleType4KindE0ELNS_15FloatRoundStyleE2ESK_EENS1_15EpilogueDefaultEEEEEvvEEEEvNT_6ParamsE,"ax",@progbits
	.align	128
.text._ZN7cutlass13device_kernelINS_4gemm6kernel13GemmUniversalIN4cute5tupleIJiiiiEEENS1_10collective13CollectiveMmaINS1_37MainloopSm90TmaGmmaWarpSpecializedFP8ILi19ENS5_IJNS4_1CILi2EEENSA_ILi1EEESC_EEENS1_35KernelTmaWarpSpecializedCooperativeEEENS5_IJNSA_ILi192EEENSA_ILi176EEENSA_ILi32EEEEEENS_12float_e4m3_tENS5_IJlSC_lEEESK_SL_NS4_8TiledMMAINS4_8MMA_AtomIJNS4_4SM904GMMA30MMA_64x16x32_F32E4M3E4M3_SS_TNILNSP_7ScaleInE1ELSR_1EEEEEENS4_6LayoutISD_NS5_IJSC_NSA_ILi0EEESV_EEEEENS5_IJNS4_10UnderscoreESY_SY_EEEEENS4_13SM90_TMA_LOADENS4_14ComposedLayoutINS4_7SwizzleILi1ELi4ELi3EEENS4_18smem_ptr_flag_bitsILi8EEENSU_INS5_IJNSA_ILi8EEESI_EEENS5_IJSI_SC_EEEEEEEvNS4_8identityENS4_23SM90_TMA_LOAD_MULTICASTES1B_vS1C_EENS_8epilogue10collective6detail29Sm90TmaWarpSpecializedAdapterINS1G_15DefaultEpilogueISK_SL_SL_NS1F_6thread17LinearCombinationISK_Li1EffLNS1K_9ScaleType4KindE0ELNS_15FloatRoundStyleE2ESK_EENS1_15EpilogueDefaultEEEEEvvEEEEvNT_6ParamsE:
        .type           _ZN7cutlass13device_kernelINS_4gemm6kernel13GemmUniversalIN4cute5tupleIJiiiiEEENS1_10collective13CollectiveMmaINS1_37MainloopSm90TmaGmmaWarpSpecializedFP8ILi19ENS5_IJNS4_1CILi2EEENSA_ILi1EEESC_EEENS1_35KernelTmaWarpSpecializedCooperativeEEENS5_IJNSA_ILi192EEENSA_ILi176EEENSA_ILi32EEEEEENS_12float_e4m3_tENS5_IJlSC_lEEESK_SL_NS4_8TiledMMAINS4_8MMA_AtomIJNS4_4SM904GMMA30MMA_64x16x32_F32E4M3E4M3_SS_TNILNSP_7ScaleInE1ELSR_1EEEEEENS4_6LayoutISD_NS5_IJSC_NSA_ILi0EEESV_EEEEENS5_IJNS4_10UnderscoreESY_SY_EEEEENS4_13SM90_TMA_LOADENS4_14ComposedLayoutINS4_7SwizzleILi1ELi4ELi3EEENS4_18smem_ptr_flag_bitsILi8EEENSU_INS5_IJNSA_ILi8EEESI_EEENS5_IJSI_SC_EEEEEEEvNS4_8identityENS4_23SM90_TMA_LOAD_MULTICASTES1B_vS1C_EENS_8epilogue10collective6detail29Sm90TmaWarpSpecializedAdapterINS1G_15DefaultEpilogueISK_SL_SL_NS1F_6thread17LinearCombinationISK_Li1EffLNS1K_9ScaleType4KindE0ELNS_15FloatRoundStyleE2ESK_EENS1_15EpilogueDefaultEEEEEvvEEEEvNT_6ParamsE,@function
        .size           _ZN7cutlass13device_kernelINS_4gemm6kernel13GemmUniversalIN4cute5tupleIJiiiiEEENS1_10collective13CollectiveMmaINS1_37MainloopSm90TmaGmmaWarpSpecializedFP8ILi19ENS5_IJNS4_1CILi2EEENSA_ILi1EEESC_EEENS1_35KernelTmaWarpSpecializedCooperativeEEENS5_IJNSA_ILi192EEENSA_ILi176EEENSA_ILi32EEEEEENS_12float_e4m3_tENS5_IJlSC_lEEESK_SL_NS4_8TiledMMAINS4_8MMA_AtomIJNS4_4SM904GMMA30MMA_64x16x32_F32E4M3E4M3_SS_TNILNSP_7ScaleInE1ELSR_1EEEEEENS4_6LayoutISD_NS5_IJSC_NSA_ILi0EEESV_EEEEENS5_IJNS4_10UnderscoreESY_SY_EEEEENS4_13SM90_TMA_LOADENS4_14ComposedLayoutINS4_7SwizzleILi1ELi4ELi3EEENS4_18smem_ptr_flag_bitsILi8EEENSU_INS5_IJNSA_ILi8EEESI_EEENS5_IJSI_SC_EEEEEEEvNS4_8identityENS4_23SM90_TMA_LOAD_MULTICASTES1B_vS1C_EENS_8epilogue10collective6detail29Sm90TmaWarpSpecializedAdapterINS1G_15DefaultEpilogueISK_SL_SL_NS1F_6thread17LinearCombinationISK_Li1EffLNS1K_9ScaleType4KindE0ELNS_15FloatRoundStyleE2ESK_EENS1_15EpilogueDefaultEEEEEvvEEEEvNT_6ParamsE,(.L_x_461 - _ZN7cutlass13device_kernelINS_4gemm6kernel13GemmUniversalIN4cute5tupleIJiiiiEEENS1_10collective13CollectiveMmaINS1_37MainloopSm90TmaGmmaWarpSpecializedFP8ILi19ENS5_IJNS4_1CILi2EEENSA_ILi1EEESC_EEENS1_35KernelTmaWarpSpecializedCooperativeEEENS5_IJNSA_ILi192EEENSA_ILi176EEENSA_ILi32EEEEEENS_12float_e4m3_tENS5_IJlSC_lEEESK_SL_NS4_8TiledMMAINS4_8MMA_AtomIJNS4_4SM904GMMA30MMA_64x16x32_F32E4M3E4M3_SS_TNILNSP_7ScaleInE1ELSR_1EEEEEENS4_6LayoutISD_NS5_IJSC_NSA_ILi0EEESV_EEEEENS5_IJNS4_10UnderscoreESY_SY_EEEEENS4_13SM90_TMA_LOADENS4_14ComposedLayoutINS4_7SwizzleILi1ELi4ELi3EEENS4_18smem_ptr_flag_bitsILi8EEENSU_INS5_IJNSA_ILi8EEESI_EEENS5_IJSI_SC_EEEEEEEvNS4_8identityENS4_23SM90_TMA_LOAD_MULTICASTES1B_vS1C_EENS_8epilogue10collective6detail29Sm90TmaWarpSpecializedAdapterINS1G_15DefaultEpilogueISK_SL_SL_NS1F_6thread17LinearCombinationISK_Li1EffLNS1K_9ScaleType4KindE0ELNS_15FloatRoundStyleE2ESK_EENS1_15EpilogueDefaultEEEEEvvEEEEvNT_6ParamsE)
        .other          _ZN7cutlass13device_kernelINS_4gemm6kernel13GemmUniversalIN4cute5tupleIJiiiiEEENS1_10collective13CollectiveMmaINS1_37MainloopSm90TmaGmmaWarpSpecializedFP8ILi19ENS5_IJNS4_1CILi2EEENSA_ILi1EEESC_EEENS1_35KernelTmaWarpSpecializedCooperativeEEENS5_IJNSA_ILi192EEENSA_ILi176EEENSA_ILi32EEEEEENS_12float_e4m3_tENS5_IJlSC_lEEESK_SL_NS4_8TiledMMAINS4_8MMA_AtomIJNS4_4SM904GMMA30MMA_64x16x32_F32E4M3E4M3_SS_TNILNSP_7ScaleInE1ELSR_1EEEEEENS4_6LayoutISD_NS5_IJSC_NSA_ILi0EEESV_EEEEENS5_IJNS4_10UnderscoreESY_SY_EEEEENS4_13SM90_TMA_LOADENS4_14ComposedLayoutINS4_7SwizzleILi1ELi4ELi3EEENS4_18smem_ptr_flag_bitsILi8EEENSU_INS5_IJNSA_ILi8EEESI_EEENS5_IJSI_SC_EEEEEEEvNS4_8identityENS4_23SM90_TMA_LOAD_MULTICASTES1B_vS1C_EENS_8epilogue10collective6detail29Sm90TmaWarpSpecializedAdapterINS1G_15DefaultEpilogueISK_SL_SL_NS1F_6thread17LinearCombinationISK_Li1EffLNS1K_9ScaleType4KindE0ELNS_15FloatRoundStyleE2ESK_EENS1_15EpilogueDefaultEEEEEvvEEEEvNT_6ParamsE,@"STO_CUDA_ENTRY STV_DEFAULT"
_ZN7cutlass13device_kernelINS_4gemm6kernel13GemmUniversalIN4cute5tupleIJiiiiEEENS1_10collective13CollectiveMmaINS1_37MainloopSm90TmaGmmaWarpSpecializedFP8ILi19ENS5_IJNS4_1CILi2EEENSA_ILi1EEESC_EEENS1_35KernelTmaWarpSpecializedCooperativeEEENS5_IJNSA_ILi192EEENSA_ILi176EEENSA_ILi32EEEEEENS_12float_e4m3_tENS5_IJlSC_lEEESK_SL_NS4_8TiledMMAINS4_8MMA_AtomIJNS4_4SM904GMMA30MMA_64x16x32_F32E4M3E4M3_SS_TNILNSP_7ScaleInE1ELSR_1EEEEEENS4_6LayoutISD_NS5_IJSC_NSA_ILi0EEESV_EEEEENS5_IJNS4_10UnderscoreESY_SY_EEEEENS4_13SM90_TMA_LOADENS4_14ComposedLayoutINS4_7SwizzleILi1ELi4ELi3EEENS4_18smem_ptr_flag_bitsILi8EEENSU_INS5_IJNSA_ILi8EEESI_EEENS5_IJSI_SC_EEEEEEEvNS4_8identityENS4_23SM90_TMA_LOAD_MULTICASTES1B_vS1C_EENS_8epilogue10collective6detail29Sm90TmaWarpSpecializedAdapterINS1G_15DefaultEpilogueISK_SL_SL_NS1F_6thread17LinearCombinationISK_Li1EffLNS1K_9ScaleType4KindE0ELNS_15FloatRoundStyleE2ESK_EENS1_15EpilogueDefaultEEEEEvvEEEEvNT_6ParamsE:
[----:B------:R-:W0:Y:S02]  /*0000*/  LDC R1, c[0x0][0x28] ;  /* 0x00000a00ff017b82 */ /* 0x000e240000000800 */
[----:B0-----:R-:W-:Y:S01]  /*0010*/  VIADD R1, R1, 0xfffffd70 ;  /* 0xfffffd7001017836 */ /* 0x001fe20000000000 */
[----:B------:R-:W0:Y:S01]  /*0020*/  S2R R4, SR_TID.X ;  /* 0x0000000000047919 */ /* 0x000e220000002100 */
[----:B------:R-:W-:Y:S01]  /*0030*/  ELECT P0, URZ, PT ;  /* 0x00000000003f782f */ /* 0x000fe20003800000 */
[----:B------:R-:W-:Y:S01]  /*0040*/  BSSY B0, `(.L_x_0) ;  /* 0x0000015000007945 */ /* 0x000fe20003800000 */
[--C-:B0-----:R-:W-:Y:S02]  /*0050*/  SHF.R.U32.HI R0, RZ, 0x5, R4.reuse ;  /* 0x00000005ff007819 */ /* 0x101fe40000011604 */
[----:B------:R-:W-:-:S03]  /*0060*/  SHF.R.U32.HI R2, RZ, 0x7, R4 ;  /* 0x00000007ff027819 */ /* 0x000fc60000011604 */
[----:B------:R-:W0:Y:S04]  /*0070*/  SHFL.IDX PT, R3, R0, RZ, 0x1f ;  /* 0x00001fff00037589 */ /* 0x000e2800000e0000 */
[----:B------:R-:W1:Y:S01]  /*0080*/  SHFL.IDX PT, R2, R2, RZ, 0x1f ;  /* 0x00001fff02027589 */ /* 0x000e6200000e0000 */
[----:B0-----:R-:W-:Y:S02]  /*0090*/  R2UR UR4, R3 ;  /* 0x00000000030472ca */ /* 0x001fe400000e0000 */
[----:B-1----:R-:W-:-:S11]  /*00a0*/  R2UR UR6, R2 ;  /* 0x00000000020672ca */ /* 0x002fd600000e0000 */
[----:B------:R-:W-:Y:S02]  /*00b0*/  USHF.R.S32.HI UR5, URZ, 0x1f, UR4 ;  /* 0x0000001f3f057899 */ /* 0x000fe40008011404 */
[----:B------:R-:W-:Y:S02]  /*00c0*/  ISETP.NE.OR P0, PT, RZ, UR4, !P0 ;  /* 0x00000004ff007c0c */ /* 0x000fe4000c705670 */
[----:B------:R-:W-:-:S04]  /*00d0*/  ULEA.HI UR5, UR5, UR4, URZ, 0x2 ;  /* 0x0000000405057291 */ /* 0x000fc8000f8f103f */
[----:B------:R-:W-:-:S04]  /*00e0*/  ULOP3.LUT UR5, UR5, 0xfffffffc, URZ, 0xc0, !UPT ;  /* 0xfffffffc05057892 */ /* 0x000fc8000f8ec03f */
[----:B------:R-:W-:-:S03]  /*00f0*/  UIADD3 UR8, UR4, -UR5, URZ ;  /* 0x8000000504087290 */ /* 0x000fc6000fffe03f */
[----:B------:R-:W-:Y:S09]  /*0100*/  @P0 BRA `(.L_x_1) ;  /* 0x0000000000200947 */ /* 0x000ff20003800000 */
[----:B------:R-:W-:Y:S02]  /*0110*/  ULDC.64 UR4, c[0x0][0x198] ;  /* 0x0000660000047ab9 */ /* 0x000fe40000000a00 */
[----:B------:R-:W-:Y:S02]  /*0120*/  UIADD3 UR10, UP0, UR4, 0xf0, URZ ;  /* 0x000000f0040a7890 */ /* 0x000fe4000ff1e03f */
[----:B------:R-:W-:Y:S02]  /*0130*/  UIADD3 UR4, UP1, UR4, 0x1f0, URZ ;  /* 0x000001f004047890 */ /* 0x000fe4000ff3e03f */
[----:B------:R-:W-:Y:S02]  /*0140*/  UIADD3.X UR11, URZ, UR5, URZ, UP0, !UPT ;  /* 0x000000053f0b7290 */ /* 0x000fe400087fe43f */
[----:B------:R-:W-:-:S07]  /*0150*/  UIADD3.X UR5, URZ, UR5, URZ, UP1, !UPT ;  /* 0x000000053f057290 */ /* 0x000fce0008ffe43f */
[----:B------:R0:W-:Y:S02]  /*0160*/  UTMACCTL.PF [UR10] ;  /* 0x000000000a0079b9 */ /* 0x0001e40008040000 */
[----:B------:R0:W-:Y:S02]  /*0170*/  UTMACCTL.PF [UR4] ;  /* 0x00000000040079b9 */ /* 0x0001e40008040000 */
[----:B0-----:R-:W-:Y:S01]  /*0180*/  NOP ;  /* 0x0000000000007918 */ /* 0x001fe20000000000 */
.L_x_1:
[----:B------:R-:W-:Y:S05]  /*0190*/  BSYNC B0 ;  /* 0x0000000000007941 */ /* 0x000fea0003800000 */
.L_x_0:
[----:B------:R-:W0:Y:S01]  /*01a0*/  SHFL.IDX PT, R3, R0, RZ, 0x1f ;  /* 0x00001fff00037589 */ /* 0x000e2200000e0000 */
[----:B------:R-:W-:Y:S01]  /*01b0*/  UISETP.NE.AND UP0, UPT, UR8, 0x3, UPT ;  /* 0x000000030800788c */ /* 0x000fe2000bf05270 */
[----:B------:R-:W-:Y:S01]  /*01c0*/  ISETP.NE.AND P1, PT, RZ, UR6, PT ;  /* 0x00000006ff007c0c */ /* 0x000fe2000bf25270 */
[----:B------:R-:W-:Y:S02]  /*01d0*/  UIADD3 UR10, UR6, -0x1, URZ ;  /* 0xffffffff060a7890 */ /* 0x000fe4000fffe03f */
[----:B------:R-:W-:Y:S02]  /*01e0*/  UISETP.EQ.OR UP0, UPT, UR8, URZ, !UP0 ;  /* 0x0000003f0800728c */ /* 0x000fe4000c702670 */
[----:B------:R-:W-:Y:S02]  /*01f0*/  UISETP.GE.U32.AND UP1, UPT, UR10, 0x2, UPT ;  /* 0x000000020a00788c */ /* 0x000fe4000bf26070 */
[----:B------:R-:W-:-:S04]  /*0200*/  UISETP.EQ.AND UP0, UPT, UR6, URZ, UP0 ;  /* 0x0000003f0600728c */ /* 0x000fc80008702270 */
[----:B------:R-:W-:-:S04]  /*0210*/  USEL UR58, URZ, 0x1, !UP0 ;  /* 0x000000013f3a7887 */ /* 0x000fc8000c000000 */
[----:B------:R-:W-:Y:S01]  /*0220*/  USEL UR58, UR58, 0x2, UP1 ;  /* 0x000000023a3a7887 */ /* 0x000fe20008800000 */
[----:B0-----:R-:W-:-:S13]  /*0230*/  ISETP.NE.AND P0, PT, R3, RZ, PT ;  /* 0x000000ff0300720c */ /* 0x001fda0003f05270 */
[----:B------:R-:W-:Y:S05]  /*0240*/  @P0 BRA `(.L_x_2) ;  /* 0x0000000000dc0947 */ /* 0x000fea0003800000 */
[----:B------:R-:W-:Y:S01]  /*0250*/  ELECT P0, URZ, PT ;  /* 0x00000000003f782f */ /* 0x000fe20003800000 */
[----:B------:R-:W-:-:S12]  /*0260*/  BSSY B0, `(.L_x_2) ;  /* 0x0000035000007945 */ /* 0x000fd80003800000 */
[----:B------:R-:W-:Y:S05]  /*0270*/  @!P0 BRA `(.L_x_3) ;  /* 0x0000000000cc8947 */ /* 0x000fea0003800000 */
[----:B------:R-:W0:Y:S01]  /*0280*/  S2UR UR9, SR_CgaCtaId ;  /* 0x00000000000979c3 */ /* 0x000e220000008800 */
[----:B------:R-:W-:Y:S01]  /*0290*/  UMOV UR4, 0x400 ;  /* 0x0000040000047882 */ /* 0x000fe20000000000 */
[----:B------:R-:W-:Y:S01]  /*02a0*/  UMOV UR5, 0x1 ;  /* 0x0000000100057882 */ /* 0x000fe20000000000 */
[----:B------:R-:W-:Y:S02]  /*02b0*/  UMOV UR6, 0x4 ;  /* 0x0000000400067882 */ /* 0x000fe40000000000 */
[----:B------:R-:W-:-:S04]  /*02c0*/  UIADD3 UR6, -UR6, 0x100000, URZ ;  /* 0x0010000006067890 */ /* 0x000fc8000fffe13f */
[----:B------:R-:W-:Y:S02]  /*02d0*/  USHF.L.U32 UR7, UR6, 0xb, URZ ;  /* 0x0000000b06077899 */ /* 0x000fe4000800063f */
[----:B------:R-:W-:Y:S02]  /*02e0*/  USHF.L.U32 UR6, UR6, 0x1, URZ ;  /* 0x0000000106067899 */ /* 0x000fe4000800063f */
[----:B0-----:R-:W-:Y:S02]  /*02f0*/  ULEA UR9, UR9, UR4, 0x18 ;  /* 0x0000000409097291 */ /* 0x001fe4000f8ec03f */
[----:B------:R-:W-:-:S04]  /*0300*/  UIADD3 UR4, -UR5, 0x100000, URZ ;  /* 0x0010000005047890 */ /* 0x000fc8000fffe13f */
[----:B------:R-:W-:Y:S02]  /*0310*/  USHF.L.U32 UR5, UR4, 0xb, URZ ;  /* 0x0000000b04057899 */ /* 0x000fe4000800063f */
[----:B------:R-:W-:Y:S01]  /*0320*/  USHF.L.U32 UR4, UR4, 0x1, URZ ;  /* 0x0000000104047899 */ /* 0x000fe2000800063f */
[----:B------:R-:W0:Y:S11]  /*0330*/  FENCE.VIEW.ASYNC.S ;  /* 0x00000000000073c6 */ /* 0x000e360000000000 */
[----:B0-----:R0:W1:Y:S01]  /*0340*/  SYNCS.EXCH.64 URZ, [UR9], UR4 ;  /* 0x00000004093f75b2 */ /* 0x0010620008000100 */
[----:B------:R0:W2:Y:S01]  /*0350*/  SYNCS.EXCH.64 URZ, [UR9+0x98], UR6 ;  /* 0x00009806093f75b2 */ /* 0x0000a20008000100 */
[----:B------:R0:W3:Y:S01]  /*0360*/  SYNCS.EXCH.64 URZ, [UR9+0x8], UR4 ;  /* 0x00000804093f75b2 */ /* 0x0000e20008000100 */
[----:B------:R0:W4:Y:S01]  /*0370*/  SYNCS.EXCH.64 URZ, [UR9+0xa0], UR6 ;  /* 0x0000a006093f75b2 */ /* 0x0001220008000100 */
[----:B------:R0:W0:Y:S01]  /*0380*/  SYNCS.EXCH.64 URZ, [UR9+0x10], UR4 ;  /* 0x00001004093f75b2 */ /* 0x0000220008000100 */
        /* <DEDUP_REMOVED lines=33> */
[----:B-1234-:R-:W-:Y:S01]  /*05a0*/  NOP ;  /* 0x0000000000007918 */ /* 0x01efe20000000000 */
.L_x_3:
[----:B0-----:R-:W-:Y:S05]  /*05b0*/  BSYNC B0 ;  /* 0x0000000000007941 */ /* 0x001fea0003800000 */
.L_x_2:
[----:B------:R-:W-:Y:S01]  /*05c0*/  SHF.R.S32.HI R2, RZ, 0x1f, R4 ;  /* 0x0000001fff027819 */ /* 0x000fe20000011404 */
[----:B------:R-:W0:Y:S01]  /*05d0*/  SHFL.IDX PT, R0, R0, RZ, 0x1f ;  /* 0x00001fff00007589 */ /* 0x000e2200000e0000 */
[----:B------:R-:W1:Y:S01]  /*05e0*/  S2UR UR9, SR_CTAID.X ;  /* 0x00000000000979c3 */ /* 0x000e620000002500 */
[----:B------:R-:W-:Y:S02]  /*05f0*/  ELECT P0, URZ, PT ;  /* 0x00000000003f782f */ /* 0x000fe40003800000 */
[----:B------:R-:W-:Y:S01]  /*0600*/  LEA.HI R2, R2, R4, RZ, 0x7 ;  /* 0x0000000402027211 */ /* 0x000fe200078f38ff */
[----:B------:R-:W-:Y:S01]  /*0610*/  ULDC UR4, c[0x0][0x150] ;  /* 0x0000540000047ab9 */ /* 0x000fe20000000800 */
[----:B------:R-:W-:Y:S01]  /*0620*/  SHF.R.S32.HI R6, RZ, 0x1f, R3 ;  /* 0x0000001fff067819 */ /* 0x000fe20000011403 */
[----:B------:R-:W-:Y:S01]  /*0630*/  NOP ;  /* 0x0000000000007918 */ /* 0x000fe20000000000 */
[----:B------:R-:W-:Y:S01]  /*0640*/  LOP3.LUT R2, R2, 0xffffff80, RZ, 0xc0, !PT ;  /* 0xffffff8002027812 */ /* 0x000fe200078ec0ff */
[----:B------:R-:W-:Y:S01]  /*0650*/  NOP ;  /* 0x0000000000007918 */ /* 0x000fe20000000000 */
[----:B------:R-:W-:Y:S01]  /*0660*/  LEA.HI R6, R6, R3, RZ, 0x2 ;  /* 0x0000000306067211 */ /* 0x000fe200078f10ff */
[----:B------:R-:W2:Y:S02]  /*0670*/  LDC R8, c[0x0][0x144] ;  /* 0x00005100ff087b82 */ /* 0x000ea40000000800 */
[----:B------:R-:W-:Y:S01]  /*0680*/  IMAD.IADD R4, R4, 0x1, -R2 ;  /* 0x0000000104047824 */ /* 0x000fe200078e0a02 */
[----:B------:R-:W-:Y:S01]  /*0690*/  LOP3.LUT R6, R6, 0x3ffffffc, RZ, 0xc0, !PT ;  /* 0x3ffffffc06067812 */ /* 0x000fe200078ec0ff */
[----:B------:R-:W3:Y:S03]  /*06a0*/  S2R R2, SR_CTAID.Y ;  /* 0x0000000000027919 */ /* 0x000ee60000002600 */
[----:B------:R-:W-:Y:S01]  /*06b0*/  SHF.R.S32.HI R5, RZ, 0x1f, R4 ;  /* 0x0000001fff057819 */ /* 0x000fe20000011404 */
[----:B------:R-:W-:Y:S01]  /*06c0*/  IMAD.IADD R6, R3, 0x1, -R6 ;  /* 0x0000000103067824 */ /* 0x000fe200078e0a06 */
[----:B------:R-:W4:Y:S02]  /*06d0*/  LDC R13, c[0x0][0x148] ;  /* 0x00005200ff0d7b82 */ /* 0x000f240000000800 */
[----:B------:R-:W-:-:S02]  /*06e0*/  LEA.HI R5, R5, R4, RZ, 0x3 ;  /* 0x0000000405057211 */ /* 0x000fc400078f18ff */
[----:B0-----:R-:W-:Y:S02]  /*06f0*/  ISETP.NE.OR P0, PT, R0, RZ, !P0 ;  /* 0x000000ff0000720c */ /* 0x001fe40004705670 */
[--C-:B------:R-:W-:Y:S02]  /*0700*/  SHF.R.S32.HI R0, RZ, 0x3, R5.reuse ;  /* 0x00000003ff007819 */ /* 0x100fe40000011405 */
[----:B------:R-:W-:Y:S02]  /*0710*/  SHF.R.S32.HI R5, RZ, 0x1f, R5 ;  /* 0x0000001fff057819 */ /* 0x000fe40000011405 */
[----:B-1----:R-:W-:Y:S02]  /*0720*/  I2FP.F32.U32 R7, UR9 ;  /* 0x0000000900077c45 */ /* 0x002fe40008201000 */
[----:B------:R-:W-:-:S03]  /*0730*/  LEA.HI R5, R5, R0, RZ, 0x2 ;  /* 0x0000000005057211 */ /* 0x000fc600078f10ff */
[----:B------:R-:W-:Y:S01]  /*0740*/  FMUL R7, R7, UR4 ;  /* 0x0000000407077c20 */ /* 0x000fe20008400000 */
[----:B------:R-:W-:Y:S01]  /*0750*/  LOP3.LUT R5, R5, 0xfffffffc, RZ, 0xc0, !PT ;  /* 0xfffffffc05057812 */ /* 0x000fe200078ec0ff */
[----:B------:R-:W-:Y:S01]  /*0760*/  VOTEU.ALL UP0, P0 ;  /* 0x00000000003f7886 */ /* 0x000fe20000000000 */
[----:B------:R-:W-:Y:S01]  /*0770*/  ULDC UR4, c[0x0][0x154] ;  /* 0x0000550000047ab9 */ /* 0x000fe20000000800 */
[----:B------:R-:W-:Y:S02]  /*0780*/  VOTEU.ALL UP1, P0 ;  /* 0x00000000003f7886 */ /* 0x000fe40000020000 */
[----:B------:R-:W0:Y:S01]  /*0790*/  F2I.U32.TRUNC.NTZ R7, R7 ;  /* 0x0000000700077305 */ /* 0x000e22000020f000 */
[----:B------:R-:W-:Y:S01]  /*07a0*/  IMAD.IADD R5, R0, 0x1, -R5 ;  /* 0x0000000100057824 */ /* 0x000fe200078e0a05 */
[----:B------:R-:W1:Y:S01]  /*07b0*/  @!UP0 S2UR UR7, SR_CgaCtaId ;  /* 0x00000000000789c3 */ /* 0x000e620000008800 */
[----:B------:R-:W-:Y:S02]  /*07c0*/  @!UP0 UMOV UR6, 0x400 ;  /* 0x0000040000068882 */ /* 0x000fe40000000000 */
[----:B------:R-:W-:Y:S01]  /*07d0*/  IMAD R5, R6, 0x4, R5 ;  /* 0x0000000406057824 */ /* 0x000fe200078e0205 */
[----:B---3--:R-:W-:-:S04]  /*07e0*/  I2FP.F32.U32 R6, R2 ;  /* 0x0000000200067245 */ /* 0x008fc80000201000 */
[----:B------:R-:W-:Y:S01]  /*07f0*/  LEA.HI R0, R5, R5, RZ, 0x1 ;  /* 0x0000000505007211 */ /* 0x000fe200078f08ff */
[----:B------:R-:W-:Y:S01]  /*0800*/  FMUL R6, R6, UR4 ;  /* 0x0000000406067c20 */ /* 0x000fe20008400000 */
[----:B------:R-:W-:Y:S02]  /*0810*/  UMOV UR4, 0x20 ;  /* 0x0000002000047882 */ /* 0x000fe40000000000 */
[----:B------:R-:W-:Y:S01]  /*0820*/  LOP3.LUT R0, R0, 0xfffffffe, RZ, 0xc0, !PT ;  /* 0xfffffffe00007812 */ /* 0x000fe200078ec0ff */
[----:B0-----:R-:W-:Y:S01]  /*0830*/  IMAD.MOV R11, RZ, RZ, -R7 ;  /* 0x000000ffff0b7224 */ /* 0x001fe200078e0a07 */
[----:B------:R-:W-:-:S04]  /*0840*/  @!UP0 UIADD3 UR4, -UR4, 0x100000, URZ ;  /* 0x0010000004048890 */ /* 0x000fc8000fffe13f */
[----:B------:R-:W-:Y:S02]  /*0850*/  @!UP0 USHF.L.U32 UR5, UR4, 0xb, URZ ;  /* 0x0000000b04058899 */ /* 0x000fe4000800063f */
[----:B------:R-:W-:Y:S01]  /*0860*/  @!UP0 USHF.L.U32 UR4, UR4, 0x1, URZ ;  /* 0x0000000104048899 */ /* 0x000fe2000800063f */
[----:B------:R-:W0:Y:S01]  /*0870*/  F2I.U32.TRUNC.NTZ R6, R6 ;  /* 0x0000000600067305 */ /* 0x000e22000020f000 */
[----:B------:R-:W3:Y:S01]  /*0880*/  LDC R7, c[0x0][0x140] ;  /* 0x00005000ff077b82 */ /* 0x000ee20000000800 */
[----:B--2---:R-:W-:Y:S02]  /*0890*/  IMAD R11, R8, R11, UR9 ;  /* 0x00000009080b7e24 */ /* 0x004fe4000f8e020b */
[----:B------:R-:W-:-:S05]  /*08a0*/  IMAD.IADD R0, R5, 0x1, -R0 ;  /* 0x0000000105007824 */ /* 0x000fca00078e0a00 */
[----:B------:R-:W-:Y:S01]  /*08b0*/  ISETP.NE.AND P2, PT, R0, R11, PT ;  /* 0x0000000b0000720c */ /* 0x000fe20003f45270 */
[C---:B------:R-:W-:Y:S01]  /*08c0*/  IMAD.SHL.U32 R0, R5.reuse, 0x4, RZ ;  /* 0x0000000405007824 */ /* 0x040fe200078e00ff */
[----:B-1----:R-:W-:Y:S01]  /*08d0*/  @!UP0 ULEA UR6, UR7, UR6, 0x18 ;  /* 0x0000000607068291 */ /* 0x002fe2000f8ec03f */
[----:B------:R-:W-:Y:S01]  /*08e0*/  VOTEU.ALL UP0, P0 ;  /* 0x00000000003f7886 */ /* 0x000fe20000000000 */
[----:B------:R-:W-:Y:S01]  /*08f0*/  LOP3.LUT P0, RZ, R4, 0x7, RZ, 0xc0, !PT ;  /* 0x0000000704ff7812 */ /* 0x000fe2000780c0ff */
[----:B0-----:R-:W-:Y:S01]  /*0900*/  IMAD.MOV R14, RZ, RZ, -R6 ;  /* 0x000000ffff0e7224 */ /* 0x001fe200078e0a06 */
[----:B------:R-:W-:-:S03]  /*0910*/  LOP3.LUT R9, R5, 0xc, R0, 0x78, !PT ;  /* 0x0000000c05097812 */ /* 0x000fc600078e7800 */
[----:B----4-:R-:W-:Y:S01]  /*0920*/  IMAD R5, R13, R14, R2 ;  /* 0x0000000e0d057224 */ /* 0x010fe200078e0202 */
[C---:B------:R-:W-:Y:S01]  /*0930*/  ISETP.LT.U32.AND P0, PT, R9.reuse, 0x2, !P0 ;  /* 0x000000020900780c */ /* 0x040fe20004701070 */
[----:B------:R0:W-:Y:S02]  /*0940*/  STL [R1+0x1fc], R9 ;  /* 0x0001fc0901007387 */ /* 0x0001e40000100800 */
[----:B------:R-:W-:Y:S02]  /*0950*/  @P2 LEA.HI R0, R9, R9, RZ, 0x1 ;  /* 0x0000000909002211 */ /* 0x000fe400078f08ff */
[----:B------:R-:W1:Y:S02]  /*0960*/  FENCE.VIEW.ASYNC.S ;  /* 0x00000000000073c6 */ /* 0x000e640000000000 */
[----:B-1----:R0:W1:Y:S01]  /*0970*/  @!UP0 SYNCS.EXCH.64 URZ, [UR6+0x140], UR4 ;  /* 0x00014004063f85b2 */ /* 0x0020620008000100 */
[----:B---3--:R-:W-:Y:S02]  /*0980*/  ISETP.EQ.U32.AND P5, PT, R7, 0x1, PT ;  /* 0x000000010700780c */ /* 0x008fe40003fa2070 */
[----:B------:R-:W-:-:S04]  /*0990*/  @P2 SHF.R.S32.HI R0, RZ, 0x1, R0 ;  /* 0x00000001ff002819 */ /* 0x000fc80000011400 */
[----:B------:R-:W-:Y:S01]  /*09a0*/  @P2 ISETP.NE.AND P3, PT, R0, R5, PT ;  /* 0x000000050000220c */ /* 0x000fe20003f65270 */
[----:B------:R-:W-:Y:S01]  /*09b0*/  IMAD.MOV.U32 R0, RZ, RZ, 0x1 ;  /* 0x00000001ff007424 */ /* 0x000fe200078e00ff */
[----:B------:R-:W-:Y:S02]  /*09c0*/  SEL R5, RZ, 0x1, !P0 ;  /* 0x00000001ff057807 */ /* 0x000fe40004000000 */
[----:B------:R-:W-:-:S04]  /*09d0*/  @P2 SEL R0, RZ, 0x1, P3 ;  /* 0x00000001ff002807 */ /* 0x000fc80001800000 */
[----:B------:R-:W-:Y:S01]  /*09e0*/  LOP3.LUT R0, R0, R5, RZ, 0xc0, !PT ;  /* 0x0000000500007212 */ /* 0x000fe200078ec0ff */
[----:B------:R0:W2:Y:S01]  /*09f0*/  @!UP1 SYNCS.EXCH.64 URZ, [UR6+0x148], UR4 ;  /* 0x00014804063f95b2 */ /* 0x0000a20008000100 */
[----:B------:R-:W-:-:S03]  /*0a00*/  NOP ;  /* 0x0000000000007918 */ /* 0x000fc60000000000 */
[----:B------:R0:W-:Y:S01]  /*0a10*/  STL [R1+0x1f8], R0 ;  /* 0x0001f80001007387 */ /* 0x0001e20000100800 */
[----:B-1----:R-:W-:Y:S05]  /*0a20*/  @!P5 BRA `(.L_x_4) ;  /* 0x000000000008d947 */ /* 0x002fea0003800000 */
[----:B--2---:R-:W-:Y:S01]  /*0a30*/  UCGABAR_ARV ;  /* 0x00000000000079c7 */ /* 0x004fe20008000000 */
[----:B------:R-:W-:Y:S05]  /*0a40*/  BRA `(.L_x_5) ;  /* 0x0000000000047947 */ /* 0x000fea0003800000 */
.L_x_4:
[----:B--2---:R-:W-:Y:S01]  /*0a50*/  NOP ;  /* 0x0000000000007918 */ /* 0x004fe20000000000 */
.L_x_5:
[----:B0-----:R-:W0:Y:S01]  /*0a60*/  LDC R0, c[0x0][0x65c] ;  /* 0x00019700ff007b82 */ /* 0x001e220000000800 */
[----:B------:R-:W-:Y:S02]  /*0a70*/  IMAD.U32 R4, RZ, RZ, UR9 ;  /* 0x00000009ff047e24 */ /* 0x000fe4000f8e00ff */
[----:B------:R-:W-:Y:S01]  /*0a80*/  IMAD.MOV.U32 R5, RZ, RZ, RZ ;  /* 0x000000ffff057224 */ /* 0x000fe200078e00ff */
[----:B0-----:R-:W-:-:S13]  /*0a90*/  ISETP.NE.AND P4, PT, R0, 0x1, PT ;  /* 0x000000010000780c */ /* 0x001fda0003f85270 */
[----:B------:R-:W0:Y:S01]  /*0aa0*/  @P4 LDC R7, c[0x0][0x10] ;  /* 0x00000400ff074b82 */ /* 0x000e220000000800 */
[----:B------:R-:W-:Y:S02]  /*0ab0*/  @P4 IMAD.MOV.U32 R3, RZ, RZ, RZ ;  /* 0x000000ffff034224 */ /* 0x000fe400078e00ff */
[----:B------:R-:W-:-:S05]  /*0ac0*/  @P4 IMAD.MOV.U32 R15, RZ, RZ, RZ ;  /* 0x000000ffff0f4224 */ /* 0x000fca00078e00ff */
[----:B------:R-:W1:Y:S01]  /*0ad0*/  @!P4 LDC R9, c[0x0][0xc] ;  /* 0x00000300ff09cb82 */ /* 0x000e620000000800 */
[----:B0-----:R-:W-:-:S04]  /*0ae0*/  @P4 IMAD.WIDE.U32 R6, R7, UR9, R2 ;  /* 0x0000000907064c25 */ /* 0x001fc8000f8e0002 */
[----:B------:R-:W-:Y:S02]  /*0af0*/  @P4 IMAD.MOV.U32 R8, RZ, RZ, R6 ;  /* 0x000000ffff084224 */ /* 0x000fe400078e0006 */
[----:B------:R-:W-:Y:S02]  /*0b00*/  @P4 IMAD.IADD R16, R7, 0x1, R15 ;  /* 0x0000000107104824 */ /* 0x000fe400078e020f */
[----:B-1----:R-:W-:-:S04]  /*0b10*/  @!P4 IMAD.WIDE.U32 R4, R2, R9, R4 ;  /* 0x000000090204c225 */ /* 0x002fc800078e0004 */
[----:B------:R-:W-:Y:S02]  /*0b20*/  @!P4 IMAD.MOV.U32 R8, RZ, RZ, R4 ;  /* 0x000000ffff08c224 */ /* 0x000fe400078e0004 */
[----:B------:R-:W-:-:S03]  /*0b30*/  @!P4 IMAD.MOV.U32 R16, RZ, RZ, R5 ;  /* 0x000000ffff10c224 */ /* 0x000fc600078e0005 */
[----:B------:R0:W-:Y:S04]  /*0b40*/  STL [R1+0x204], R8 ;  /* 0x0002040801007387 */ /* 0x0001e80000100800 */
[----:B------:R0:W-:Y:S01]  /*0b50*/  STL [R1+0x200], R16 ;  /* 0x0002001001007387 */ /* 0x0001e20000100800 */
[----:B------:R-:W-:Y:S05]  /*0b60*/  @!P5 BRA `(.L_x_6) ;  /* 0x00000000000cd947 */ /* 0x000fea0003800000 */
[----:B------:R-:W-:Y:S01]  /*0b70*/  UCGABAR_WAIT ;  /* 0x0000000000007dc7 */ /* 0x000fe20008000000 */
[----:B------:R-:W-:Y:S01]  /*0b80*/  CCTL.IVALL ;  /* 0x00000000ff00798f */ /* 0x000fe20002000000 */
[----:B------:R-:W-:Y:S05]  /*0b90*/  BRA `(.L_x_7) ;  /* 0x0000000000047947 */ /* 0x000fea0003800000 */
.L_x_6:
[----:B------:R-:W-:Y:S06]  /*0ba0*/  BAR.SYNC.DEFER_BLOCKING 0x0 ;  /* 0x0000000000007b1d */ /* 0x000fec0000010000 */
.L_x_7:
[----:B------:R-:W-:Y:S05]  /*0bb0*/  @!P1 BRA `(.L_x_8) ;  /* 0x0000015c00f49947 */ /* 0x000fea0003800000 */
[----:B------:R-:W-:-:S06]  /*0bc0*/  UISETP.GT.U32.AND UP0, UPT, UR10, 0x1, UPT ;  /* 0x000000010a00788c */ /* 0x000fcc000bf04070 */
[----:B------:R-:W-:-:S13]  /*0bd0*/  PLOP3.LUT P0, PT, PT, PT, UP0, 0x80, 0x0 ;  /* 0x000000000000781c */ /* 0x000fda0003f0f008 */
[----:B------:R-:W-:Y:S05]  /*0be0*/  @P0 EXIT ;  /* 0x000000000000094d */ /* 0x000fea0003800000 */
[----:B------:R-:W-:Y:S01]  /*0bf0*/  IMAD.MOV.U32 R5, RZ, RZ, -0x1 ;  /* 0xffffffffff057424 */ /* 0x000fe200078e00ff */
[----:B------:R-:W-:Y:S01]  /*0c00*/  ULDC.64 UR4, c[0x0][0x650] ;  /* 0x0001940000047ab9 */ /* 0x000fe20000000a00 */
[----:B------:R-:W-:Y:S01]  /*0c10*/  IMAD.MOV.U32 R4, RZ, RZ, -0x1 ;  /* 0xffffffffff047424 */ /* 0x000fe200078e00ff */
[----:B------:R-:W-:Y:S01]  /*0c20*/  ISETP.GE.U32.AND P0, PT, R8, UR4, PT ;  /* 0x0000000408007c0c */ /* 0x000fe2000bf06070 */
[----:B------:R-:W-:Y:S01]  /*0c30*/  UMOV UR61, 0xffffffff ;  /* 0xffffffff003d7882 */ /* 0x000fe20000000000 */
[----:B------:R1:W-:Y:S01]  /*0c40*/  STL [R1+0x20c], R5 ;  /* 0x00020c0501007387 */ /* 0x0003e20000100800 */
[----:B------:R-:W-:Y:S02]  /*0c50*/  PRMT R0, RZ, 0x7610, R0 ;  /* 0x00007610ff007816 */ /* 0x000fe40000000000 */
[----:B------:R-:W-:Y:S01]  /*0c60*/  ISETP.GE.U32.AND.EX P0, PT, R16, UR5, PT, P0 ;  /* 0x0000000510007c0c */ /* 0x000fe2000bf06100 */
[----:B------:R1:W-:-:S12]  /*0c70*/  STL [R1+0x210], R4 ;  /* 0x0002100401007387 */ /* 0x0003d80000100800 */
[----:B-1----:R-:W-:Y:S05]  /*0c80*/  @P0 BRA `(.L_x_9) ;  /* 0x00000004003c0947 */ /* 0x002fea0003800000 */
[----:B------:R-:W-:Y:S01]  /*0c90*/  ULDC.64 UR12, c[0x0][0x628] ;  /* 0x00018a00000c7ab9 */ /* 0x000fe20000000a00 */
[----:B------:R-:W1:Y:S01]  /*0ca0*/  LDC.64 R6, c[0x0][0x620] ;  /* 0x00018800ff067b82 */ /* 0x000e620000000a00 */
[----:B------:R-:W-:Y:S01]  /*0cb0*/  ISETP.NE.U32.AND P0, PT, RZ, UR12, PT ;  /* 0x0000000cff007c0c */ /* 0x000fe2000bf05070 */
[----:B------:R-:W-:Y:S01]  /*0cc0*/  ULDC UR11, c[0x0][0x630] ;  /* 0x00018c00000b7ab9 */ /* 0x000fe20000000800 */
[----:B------:R-:W-:Y:S02]  /*0cd0*/  R2UR UR4, R8 ;  /* 0x00000000080472ca */ /* 0x000fe400000e0000 */
[----:B------:R-:W-:Y:S02]  /*0ce0*/  ISETP.NE.AND.EX P0, PT, RZ, UR13, PT, P0 ;  /* 0x0000000dff007c0c */ /* 0x000fe4000bf05300 */
[----:B------:R-:W-:-:S11]  /*0cf0*/  R2UR UR5, R16 ;  /* 0x00000000100572ca */ /* 0x000fd600000e0000 */
[----:B------:R-:W-:Y:S05]  /*0d00*/  @!P0 BRA `(.L_x_10) ;  /* 0x0000000000308947 */ /* 0x000fea0003800000 */
[----:B------:R-:W-:Y:S01]  /*0d10*/  R2UR UR4, R8 ;  /* 0x00000000080472ca */ /* 0x000fe200000e0000 */
[----:B------:R-:W-:Y:S01]  /*0d20*/  ULDC UR8, c[0x0][0x634] ;  /* 0x00018d0000087ab9 */ /* 0x000fe20000000800 */
[----:B------:R-:W-:-:S11]  /*0d30*/  R2UR UR10, R16 ;  /* 0x00000000100a72ca */ /* 0x000fd600000e0000 */
[----:B------:R-:W-:-:S04]  /*0d40*/  UIADD3 UR8, UP0, UR4, UR8, URZ ;  /* 0x0000000804087290 */ /* 0x000fc8000ff1e03f */
[----:B------:R-:W-:-:S04]  /*0d50*/  UIADD3.X UR10, URZ, UR10, URZ, UP0, !UPT ;  /* 0x0000000a3f0a7290 */ /* 0x000fc800087fe43f */
[----:B------:R-:W-:-:S04]  /*0d60*/  UIMAD.WIDE.U32 UR4, UR10, UR12, URZ ;  /* 0x0000000c0a0472a5 */ /* 0x000fc8000f8e003f */
[----:B------:R-:W-:Y:S02]  /*0d70*/  UIMAD.WIDE.U32 UR6, UP0, UR8, UR13, UR4 ;  /* 0x0000000d080672a5 */ /* 0x000fe4000f800004 */
[----:B------:R-:W-:Y:S02]  /*0d80*/  UIMAD.WIDE.U32 UR4, UR8, UR12, URZ ;  /* 0x0000000c080472a5 */ /* 0x000fe4000f8e003f */
[----:B------:R-:W-:Y:S02]  /*0d90*/  UIADD3.X UR9, URZ, URZ, URZ, UP0, !UPT ;  /* 0x0000003f3f097290 */ /* 0x000fe400087fe43f */
[----:B------:R-:W-:Y:S01]  /*0da0*/  UIADD3 URZ, UP0, UR5, UR6, URZ ;  /* 0x00000006053f7290 */ /* 0x000fe2000ff1e03f */
[----:B------:R-:W-:-:S03]  /*0db0*/  UMOV UR8, UR7 ;  /* 0x0000000700087c82 */ /* 0x000fc60008000000 */
[----:B------:R-:W-:-:S12]  /*0dc0*/  UIMAD.WIDE.U32.X UR4, UR10, UR13, UR8, UP0 ;  /* 0x0000000d0a0472a5 */ /* 0x000fd800080e0408 */
.L_x_10:
[----:B------:R-:W-:Y:S01]  /*0dd0*/  USHF.R.U64 UR61, UR4, UR11, UR5 ;  /* 0x0000000b043d7299 */ /* 0x000fe20008001205 */
[----:B------:R-:W2:Y:S01]  /*0de0*/  LDC.64 R20, c[0x0][0x640] ;  /* 0x00019000ff147b82 */ /* 0x000ea20000000a00 */
[----:B------:R-:W-:Y:S01]  /*0df0*/  USHF.R.U32.HI UR4, URZ, UR11, UR5 ;  /* 0x0000000b3f047299 */ /* 0x000fe20008011605 */
[----:B------:R-:W-:Y:S02]  /*0e00*/  IMAD.MOV.U32 R4, RZ, RZ, R8 ;  /* 0x000000ffff047224 */ /* 0x000fe400078e0008 */
[----:B------:R-:W-:Y:S01]  /*0e10*/  IMAD R14, R13, R14, R2 ;  /* 0x0000000e0d0e7224 */ /* 0x000fe200078e0202 */
[----:B------:R-:W-:Y:S01]  /*0e20*/  IADD3 R3, P0, RZ, -UR61, RZ ;  /* 0x8000003dff037c10 */ /* 0x000fe2000ff1e0ff */
[----:B------:R-:W-:Y:S02]  /*0e30*/  IMAD.MOV.U32 R13, RZ, RZ, 0x1 ;  /* 0x00000001ff0d7424 */ /* 0x000fe400078e00ff */
[----:B------:R-:W3:Y:S02]  /*0e40*/  LDC R10, c[0x0][0x618] ;  /* 0x00018600ff0a7b82 */ /* 0x000ee40000000800 */
[----:B------:R-:W-:-:S04]  /*0e50*/  IMAD.X R5, RZ, RZ, ~UR4, P0 ;  /* 0x80000004ff057e24 */ /* 0x000fc800080e06ff */
[-C--:B-1----:R-:W-:Y:S02]  /*0e60*/  IMAD R0, R5, R6.reuse, RZ ;  /* 0x0000000605007224 */ /* 0x082fe400078e02ff */
[----:B------:R-:W1:Y:S01]  /*0e70*/  LDC R12, c[0x0][0x608] ;  /* 0x00018200ff0c7b82 */ /* 0x000e620000000800 */
[----:B------:R-:W-:Y:S02]  /*0e80*/  IMAD.MOV.U32 R5, RZ, RZ, R16 ;  /* 0x000000ffff057224 */ /* 0x000fe400078e0010 */
[----:B------:R-:W-:-:S05]  /*0e90*/  IMAD.WIDE.U32 R4, R3, R6, R4 ;  /* 0x0000000603047225 */ /* 0x000fca00078e0004 */
[----:B------:R-:W4:Y:S01]  /*0ea0*/  LDC R18, c[0x0][0x658] ;  /* 0x00019600ff127b82 */ /* 0x000f220000000800 */
[----:B------:R-:W-:Y:S01]  /*0eb0*/  IMAD R3, R3, R7, R0 ;  /* 0x0000000703037224 */ /* 0x000fe200078e0200 */
[----:B--2---:R-:W-:-:S03]  /*0ec0*/  ISETP.NE.U32.AND P0, PT, R20, RZ, PT ;  /* 0x000000ff1400720c */ /* 0x004fc60003f05070 */
[----:B------:R-:W-:Y:S01]  /*0ed0*/  IMAD.IADD R3, R5, 0x1, R3 ;  /* 0x0000000105037824 */ /* 0x000fe200078e0203 */
[----:B------:R-:W-:Y:S01]  /*0ee0*/  ISETP.NE.AND.EX P0, PT, R21, RZ, PT, P0 ;  /* 0x000000ff1500720c */ /* 0x000fe20003f05300 */
[----:B------:R-:W-:Y:S01]  /*0ef0*/  IMAD.MOV.U32 R5, RZ, RZ, -0x1 ;  /* 0xffffffffff057424 */ /* 0x000fe200078e00ff */
[----:B0-----:R-:W0:Y:S02]  /*0f00*/  LDC R16, c[0x0][0x600] ;  /* 0x00018000ff107b82 */ /* 0x001e240000000800 */
[-CC-:B---3--:R-:W-:Y:S02]  /*0f10*/  SHF.R.U64 R8, R4, R10.reuse, R3.reuse ;  /* 0x0000000a04087219 */ /* 0x188fe40000001203 */
[----:B------:R-:W-:-:S04]  /*0f20*/  SHF.R.U32.HI R3, RZ, R10, R3 ;  /* 0x0000000aff037219 */ /* 0x000fc80000011603 */
[----:B------:R-:W2:Y:S01]  /*0f30*/  LDC R15, c[0x0][0x648] ;  /* 0x00019200ff0f7b82 */ /* 0x000ea20000000800 */
[-CC-:B-1----:R-:W-:Y:S02]  /*0f40*/  SHF.R.U64 R23, R8, R12.reuse, R3.reuse ;  /* 0x0000000c08177219 */ /* 0x182fe40000001203 */
[----:B------:R-:W-:-:S05]  /*0f50*/  SHF.R.U32.HI R3, RZ, R12, R3 ;  /* 0x0000000cff037219 */ /* 0x000fca0000011603 */
[----:B------:R-:W1:Y:S01]  /*0f60*/  LDC R17, c[0x0][0x638] ;  /* 0x00018e00ff117b82 */ /* 0x000e620000000800 */
[-CC-:B----4-:R-:W-:Y:S02]  /*0f70*/  SHF.R.U64 R10, R23, R18.reuse, R3.reuse ;  /* 0x00000012170a7219 */ /* 0x190fe40000001203 */
[-C--:B------:R-:W-:Y:S02]  /*0f80*/  SHF.L.U32 R0, R5, R18.reuse, RZ ;  /* 0x0000001205007219 */ /* 0x080fe400000006ff */
[----:B------:R-:W-:Y:S01]  /*0f90*/  SHF.R.U32.HI R3, RZ, R18, R3 ;  /* 0x00000012ff037219 */ /* 0x000fe20000011603 */
[----:B------:R-:W-:Y:S01]  /*0fa0*/  IMAD.MOV.U32 R2, RZ, RZ, R10 ;  /* 0x000000ffff027224 */ /* 0x000fe200078e000a */
[----:B------:R-:W-:Y:S01]  /*0fb0*/  LOP3.LUT R0, RZ, R0, RZ, 0x33, !PT ;  /* 0x00000000ff007212 */ /* 0x000fe200078e33ff */
[----:B------:R-:W3:Y:S01]  /*0fc0*/  LDC R19, c[0x0][0x610] ;  /* 0x00018400ff137b82 */ /* 0x000ee20000000800 */
[----:B------:R-:W-:Y:S05]  /*0fd0*/  @!P0 BRA `(.L_x_11) ;  /* 0x0000000000288947 */ /* 0x000fea0003800000 */
[----:B------:R-:W4:Y:S02]  /*0fe0*/  LDC R7, c[0x0][0x64c] ;  /* 0x00019300ff077b82 */ /* 0x000f240000000800 */
[----:B----4-:R-:W-:-:S05]  /*0ff0*/  IADD3 R7, P0, R10, R7, RZ ;  /* 0x000000070a077210 */ /* 0x010fca0007f1e0ff */
[----:B------:R-:W-:-:S04]  /*1000*/  IMAD.X R9, RZ, RZ, R3, P0 ;  /* 0x000000ffff097224 */ /* 0x000fc800000e0603 */
[----:B------:R-:W-:-:S04]  /*1010*/  IMAD.WIDE.U32 R2, R9, R20, RZ ;  /* 0x0000001409027225 */ /* 0x000fc800078e00ff */
[----:B------:R-:W-:-:S04]  /*1020*/  IMAD.WIDE.U32 R4, P0, R7, R21, R2 ;  /* 0x0000001507047225 */ /* 0x000fc80007800002 */
[----:B------:R-:W-:-:S04]  /*1030*/  IMAD.WIDE.U32 R2, R7, R20, RZ ;  /* 0x0000001407027225 */ /* 0x000fc800078e00ff */
[----:B------:R-:W-:Y:S01]  /*1040*/  IMAD.X R7, RZ, RZ, RZ, P0 ;  /* 0x000000ffff077224 */ /* 0x000fe200000e06ff */
[----:B------:R-:W-:Y:S01]  /*1050*/  IADD3 RZ, P0, R3, R4, RZ ;  /* 0x0000000403ff7210 */ /* 0x000fe20007f1e0ff */
[----:B------:R-:W-:-:S04]  /*1060*/  IMAD.MOV.U32 R6, RZ, RZ, R5 ;  /* 0x000000ffff067224 */ /* 0x000fc800078e0005 */
[----:B------:R-:W-:-:S08]  /*1070*/  IMAD.WIDE.U32.X R2, R9, R21, R6, P0 ;  /* 0x0000001509027225 */ /* 0x000fd000000e0406 */
.L_x_11:
[----:B--2---:R-:W-:Y:S01]  /*1080*/  SHF.R.U64 R4, R2, R15, R3 ;  /* 0x0000000f02047219 */ /* 0x004fe20000001203 */
[----:B0-----:R-:W-:Y:S01]  /*1090*/  VIADD R5, R16, 0xffffffff ;  /* 0xffffffff10057836 */ /* 0x001fe20000000000 */
[----:B------:R-:W-:Y:S02]  /*10a0*/  SHF.L.U32 R2, R13, R18, RZ ;  /* 0x000000120d027219 */ /* 0x000fe400000006ff */
[----:B------:R-:W-:Y:S01]  /*10b0*/  LOP3.LUT R3, R23, R0, RZ, 0xc0, !PT ;  /* 0x0000000017037212 */ /* 0x000fe200078ec0ff */
[----:B------:R-:W-:Y:S01]  /*10c0*/  IMAD.MOV R6, RZ, RZ, -R4 ;  /* 0x000000ffff067224 */ /* 0x000fe200078e0a04 */
[----:B------:R-:W-:Y:S02]  /*10d0*/  SEL R0, R11, R14, !P4 ;  /* 0x0000000e0b007207 */ /* 0x000fe40006000000 */
[----:B------:R-:W-:Y:S01]  /*10e0*/  LOP3.LUT R5, R8, R5, RZ, 0xc0, !PT ;  /* 0x0000000508057212 */ /* 0x000fe200078ec0ff */
[----:B------:R-:W-:Y:S02]  /*10f0*/  IMAD R7, R2, R4, R3 ;  /* 0x0000000402077224 */ /* 0x000fe400078e0203 */
[----:B-1----:R-:W-:-:S02]  /*1100*/  IMAD R3, R6, R17, R10 ;  /* 0x0000001106037224 */ /* 0x002fc400078e020a */
[----:B---3--:R-:W-:Y:S02]  /*1110*/  IMAD R2, R7, R19, R0 ;  /* 0x0000001307027224 */ /* 0x008fe400078e0200 */
[----:B------:R-:W-:Y:S02]  /*1120*/  IMAD R3, R3, R16, R5 ;  /* 0x0000001003037224 */ /* 0x000fe400078e0205 */
[----:B------:R-:W-:-:S03]  /*1130*/  IMAD.MOV.U32 R0, RZ, RZ, 0x1 ;  /* 0x00000001ff007424 */ /* 0x000fc600078e00ff */
[----:B------:R-:W-:Y:S02]  /*1140*/  SEL R4, R3, R2, !P4 ;  /* 0x0000000203047207 */ /* 0x000fe40006000000 */
[----:B------:R-:W-:-:S03]  /*1150*/  SEL R2, R2, R3, !P4 ;  /* 0x0000000302027207 */ /* 0x000fc60006000000 */
[----:B------:R1:W-:Y:S04]  /*1160*/  STL [R1+0x210], R4 ;  /* 0x0002100401007387 */ /* 0x0003e80000100800 */
[----:B------:R1:W-:Y:S02]  /*1170*/  STL [R1+0x20c], R2 ;  /* 0x00020c0201007387 */ /* 0x0003e40000100800 */
.L_x_9:
[----:B------:R-:W-:-:S08]  /*1180*/  NOP ;  /* 0x0000000000007918 */ /* 0x000fd00000000000 */
[----:B------:R-:W2:Y:S02]  /*1190*/  USETMAXREG.TRY_ALLOC.CTAPOOL UP0, 0xe8 ;  /* 0x000000e8000079c8 */ /* 0x000ea40008000600 */
[----:B--2---:R-:W-:-:S13]  /*11a0*/  PLOP3.LUT P0, PT, PT, PT, UP0, 0x80, 0x0 ;  /* 0x000000000000781c */ /* 0x004fda0003f0f008 */
[----:B------:R-:W-:Y:S05]  /*11b0*/  @!P0 BRA `(.L_x_9) ;  /* 0xfffffffc00f08947 */ /* 0x000fea000383ffff */
[----:B------:R-:W-:Y:S01]  /*11c0*/  ULDC.64 UR4, c[0x0][0x598] ;  /* 0x0001660000047ab9 */ /* 0x000fe20000000a00 */
[----:B------:R-:W-:Y:S01]  /*11d0*/  ULDC.64 UR52, c[0x0][0x208] ;  /* 0x0000820000347ab9 */ /* 0x000fe20000000a00 */
[----:B------:R-:W-:-:S04]  /*11e0*/  ISETP.NE.U32.AND P0, PT, RZ, UR4, PT ;  /* 0x00000004ff007c0c */ /* 0x000fc8000bf05070 */
[----:B------:R-:W-:-:S13]  /*11f0*/  ISETP.NE.AND.EX P0, PT, RZ, UR5, PT, P0 ;  /* 0x00000005ff007c0c */ /* 0x000fda000bf05300 */
[----:B------:R-:W-:Y:S05]  /*1200*/  @!P0 BRA `(.L_x_12) ;  /* 0x0000000000208947 */ /* 0x000fea0003800000 */
[----:B-1----:R-:W1:Y:S02]  /*1210*/  LDC.64 R2, c[0x0][0x598] ;  /* 0x00016600ff027b82 */ /* 0x002e640000000a00 */
[----:B-1----:R-:W2:Y:S02]  /*1220*/  LDG.E.64 R2, desc[UR52][R2.64] ;  /* 0x0000003402027981 */ /* 0x002ea4000c1e1b00 */
[----:B--2---:R-:W-:-:S04]  /*1230*/  ISETP.NE.U32.AND P0, PT, R2, RZ, PT ;  /* 0x000000ff0200720c */ /* 0x004fc80003f05070 */
[----:B------:R-:W-:-:S13]  /*1240*/  ISETP.NE.AND.EX P0, PT, R3, RZ, PT, P0 ;  /* 0x000000ff0300720c */ /* 0x000fda0003f05300 */
[----:B------:R-:W-:Y:S05]  /*1250*/  @!P0 BRA `(.L_x_12) ;  /* 0x00000000000c8947 */ /* 0x000fea0003800000 */
[----:B------:R-:W2:Y:S02]  /*1260*/  LD.E R2, desc[UR52][R2.64] ;  /* 0x0000003402027980 */ /* 0x000ea4000c101900 */
[----:B--2---:R-:W-:Y:S01]  /*1270*/  R2UR UR4, R2 ;  /* 0x00000000020472ca */ /* 0x004fe200000e0000 */
[----:B------:R-:W-:-:S14]  /*1280*/  BRA `(.L_x_13) ;  /* 0x0000000000247947 */ /* 0x000fdc0003800000 */
.L_x_12:
[----:B------:R-:W-:Y:S02]  /*1290*/  ULDC.64 UR4, c[0x0][0x588] ;  /* 0x0001620000047ab9 */ /* 0x000fe40000000a00 */
[----:B------:R-:W-:-:S04]  /*12a0*/  ISETP.NE.U32.AND P0, PT, RZ, UR4, PT ;  /* 0x00000004ff007c0c */ /* 0x000fc8000bf05070 */
[----:B------:R-:W-:-:S13]  /*12b0*/  ISETP.NE.AND.EX P0, PT, RZ, UR5, PT, P0 ;  /* 0x00000005ff007c0c */ /* 0x000fda000bf05300 */
[----:B------:R-:W-:Y:S05]  /*12c0*/  @!P0 BRA `(.L_x_14) ;  /* 0x0000000000108947 */ /* 0x000fea0003800000 */
[----:B-1----:R-:W1:Y:S02]  /*12d0*/  LDC.64 R2, c[0x0][0x588] ;  /* 0x00016200ff027b82 */ /* 0x002e640000000a00 */
[----:B-1----:R-:W2:Y:S02]  /*12e0*/  LDG.E R2, desc[UR52][R2.64] ;  /* 0x0000003402027981 */ /* 0x002ea4000c1e1900 */
[----:B--2---:R-:W-:Y:S01]  /*12f0*/  R2UR UR4, R2 ;  /* 0x00000000020472ca */ /* 0x004fe200000e0000 */
[----:B------:R-:W-:-:S14]  /*1300*/  BRA `(.L_x_13) ;  /* 0x0000000000047947 */ /* 0x000fdc0003800000 */
.L_x_14:
[----:B------:R-:W-:-:S05]  /*1310*/  ULDC UR4, c[0x0][0x580] ;  /* 0x0001600000047ab9 */ /* 0x000fca0000000800 */
.L_x_13:
[----:B------:R-:W-:Y:S02]  /*1320*/  ULDC.64 UR6, c[0x0][0x5a0] ;  /* 0x0001680000067ab9 */ /* 0x000fe40000000a00 */
        /* <DEDUP_REMOVED lines=11> */
.L_x_15:
        /* <DEDUP_REMOVED lines=8> */
.L_x_17:
[----:B------:R-:W-:-:S05]  /*1460*/  ULDC UR5, c[0x0][0x584] ;  /* 0x0001610000057ab9 */ /* 0x000fca0000000800 */
.L_x_16:
[----:B------:R-:W-:-:S13]  /*1470*/  LOP3.LUT P0, RZ, R0, 0xff, RZ, 0xc0, !PT ;  /* 0x000000ff00ff7812 */ /* 0x000fda000780c0ff */
[----:B------:R-:W-:Y:S05]  /*1480*/  @!P0 EXIT ;  /* 0x000000000000894d */ /* 0x000fea0003800000 */
[----:B------:R-:W-:Y:S01]  /*1490*/  ULDC UR6, c[0x0][0x28c] ;  /* 0x0000a30000067ab9 */ /* 0x000fe20000000800 */
[----:B------:R-:W-:Y:S02]  /*14a0*/  ULOP3.LUT UR57, UR58, 0x1, URZ, 0xfc, !UPT ;  /* 0x000000013a397892 */ /* 0x000fe4000f8efc3f */
[----:B------:R-:W-:Y:S01]  /*14b0*/  UIADD3 UR6, UR6, 0x1f, URZ ;  /* 0x0000001f06067890 */ /* 0x000fe2000fffe03f */
[----:B------:R-:W-:-:S03]  /*14c0*/  UMOV UR59, URZ ;  /* 0x0000003f003b7c82 */ /* 0x000fc60008000000 */
[----:B------:R-:W-:-:S04]  /*14d0*/  USHF.R.S32.HI UR7, URZ, 0x1f, UR6 ;  /* 0x0000001f3f077899 */ /* 0x000fc80008011406 */
[----:B------:R-:W-:-:S03]  /*14e0*/  ULEA.HI UR7, UR7, UR6, URZ, 0x5 ;  /* 0x0000000607077291 */ /* 0x000fc6000f8f283f */
[----:B------:R-:W-:Y:S01]  /*14f0*/  UMOV UR6, URZ ;  /* 0x0000003f00067c82 */ /* 0x000fe20008000000 */
[----:B------:R-:W-:Y:S01]  /*1500*/  USHF.R.S32.HI UR60, URZ, 0x5, UR7 ;  /* 0x000000053f3c7899 */ /* 0x000fe20008011407 */
[----:B------:R-:W-:-:S05]  /*1510*/  IMAD.U32 R0, RZ, RZ, UR6 ;  /* 0x00000006ff007e24 */ /* 0x000fca000f8e00ff */
[----:B------:R2:W-:Y:S06]  /*1520*/  STL [R1+0x208], R0 ;  /* 0x0002080001007387 */ /* 0x0005ec0000100800 */
.L_x_396:
[----:B-123--:R-:W3:Y:S01]  /*1530*/  LDL R2, [R1+0x208] ;  /* 0x0002080001027983 */ /* 0x00eee20000100800 */
[----:B------:R-:W1:Y:S01]  /*1540*/  S2UR UR12, SR_CgaCtaId ;  /* 0x00000000000c79c3 */ /* 0x000e620000008800 */
[----:B------:R-:W-:Y:S01]  /*1550*/  UMOV UR11, 0x400 ;  /* 0x00000400000b7882 */ /* 0x000fe20000000000 */
[----:B------:R-:W-:Y:S01]  /*1560*/  UMOV UR54, URZ ;  /* 0x0000003f00367c82 */ /* 0x000fe20008000000 */
[----:B------:R-:W-:Y:S01]  /*1570*/  STL [R1+0x1f4], RZ ;  /* 0x0001f4ff01007387 */ /* 0x000fe20000100800 */
[----:B------:R-:W-:Y:S01]  /*1580*/  UMOV UR8, URZ ;  /* 0x0000003f00087c82 */ /* 0x000fe20008000000 */
[----:B------:R-:W-:Y:S01]  /*1590*/  UMOV UR9, URZ ;  /* 0x0000003f00097c82 */ /* 0x000fe20008000000 */
[----:B------:R-:W-:Y:S01]  /*15a0*/  CS2R R4, SRZ ;  /* 0x0000000000047805 */ /* 0x000fe2000001ff00 */
[----:B------:R-:W-:Y:S01]  /*15b0*/  STL [R1+0x1f0], RZ ;  /* 0x0001f0ff01007387 */ /* 0x000fe20000100800 */
[----:B------:R-:W-:Y:S02]  /*15c0*/  CS2R R6, SRZ ;  /* 0x0000000000067805 */ /* 0x000fe4000001ff00 */
[----:B0-----:R-:W-:-:S02]  /*15d0*/  CS2R R8, SRZ ;  /* 0x0000000000087805 */ /* 0x001fc4000001ff00 */
[----:B------:R-:W-:Y:S01]  /*15e0*/  CS2R R10, SRZ ;  /* 0x00000000000a7805 */ /* 0x000fe2000001ff00 */
[----:B------:R-:W-:Y:S01]  /*15f0*/  STL [R1+0x1ec], RZ ;  /* 0x0001ecff01007387 */ /* 0x000fe20000100800 */
[----:B------:R-:W-:Y:S02]  /*1600*/  CS2R R12, SRZ ;  /* 0x00000000000c7805 */ /* 0x000fe4000001ff00 */
[----:B------:R-:W-:Y:S02]  /*1610*/  CS2R R14, SRZ ;  /* 0x00000000000e7805 */ /* 0x000fe4000001ff00 */
[----:B------:R-:W-:Y:S01]  /*1620*/  CS2R R16, SRZ ;  /* 0x0000000000107805 */ /* 0x000fe2000001ff00 */
[----:B------:R-:W-:Y:S01]  /*1630*/  STL [R1+0x1e8], RZ ;  /* 0x0001e8ff01007387 */ /* 0x000fe20000100800 */
[----:B------:R-:W-:Y:S02]  /*1640*/  CS2R R18, SRZ ;  /* 0x0000000000127805 */ /* 0x000fe4000001ff00 */
[----:B------:R-:W-:-:S02]  /*1650*/  CS2R R20, SRZ ;  /* 0x0000000000147805 */ /* 0x000fc4000001ff00 */
        /* <DEDUP_REMOVED lines=18> */
[----:B------:R-:W-:Y:S01]  /*1780*/  CS2R R224, SRZ ;  /* 0x0000000000e07805 */ /* 0x000fe2000001ff00 */
[----:B------:R-:W-:Y:S01]  /*1790*/  IMAD.MOV.U32 R226, RZ, RZ, RZ ;  /* 0x000000ffffe27224 */ /* 0x000fe200078e00ff */
[----:B------:R-:W-:Y:S01]  /*17a0*/  CS2R R192, SRZ ;  /* 0x0000000000c07805 */ /* 0x000fe2000001ff00 */
[----:B------:R-:W-:Y:S01]  /*17b0*/  STL [R1+0x1d0], RZ ;  /* 0x0001d0ff01007387 */ /* 0x000fe20000100800 */
[----:B------:R-:W-:Y:S02]  /*17c0*/  CS2R R194, SRZ ;  /* 0x0000000000c27805 */ /* 0x000fe4000001ff00 */
[----:B------:R-:W-:Y:S02]  /*17d0*/  CS2R R196, SRZ ;  /* 0x0000000000c47805 */ /* 0x000fe4000001ff00 */
[----:B------:R-:W-:Y:S01]  /*17e0*/  CS2R R198, SRZ ;  /* 0x0000000000c67805 */ /* 0x000fe2000001ff00 */
[----:B------:R-:W-:Y:S01]  /*17f0*/  STL [R1+0x1cc], RZ ;  /* 0x0001ccff01007387 */ /* 0x000fe20000100800 */
[----:B------:R-:W-:-:S02]  /*1800*/  CS2R R184, SRZ ;  /* 0x0000000000b87805 */ /* 0x000fc4000001ff00 */
[----:B------:R-:W-:Y:S02]  /*1810*/  CS2R R186, SRZ ;  /* 0x0000000000ba7805 */ /* 0x000fe4000001ff00 */
        /* <DEDUP_REMOVED lines=102> */
[----:B----4-:R-:W-:-:S02]  /*1e80*/  CS2R R36, SRZ ;  /* 0x0000000000247805 */ /* 0x010fc4000001ff00 */
[----:B------:R-:W-:Y:S02]  /*1e90*/  CS2R R38, SRZ ;  /* 0x0000000000267805 */ /* 0x000fe4000001ff00 */
[----:B------:R-:W-:Y:S01]  /*1ea0*/  CS2R R24, SRZ ;  /* 0x0000000000187805 */ /* 0x000fe2000001ff00 */
[----:B------:R-:W-:Y:S01]  /*1eb0*/  STL [R1+0x160], RZ ;  /* 0x000160ff01007387 */ /* 0x000fe20000100800 */
[----:B------:R-:W-:Y:S02]  /*1ec0*/  CS2R R26, SRZ ;  /* 0x00000000001a7805 */ /* 0x000fe4000001ff00 */
[----:B------:R-:W-:Y:S02]  /*1ed0*/  CS2R R28, SRZ ;  /* 0x00000000001c7805 */ /* 0x000fe4000001ff00 */
[----:B------:R-:W-:Y:S01]  /*1ee0*/  CS2R R30, SRZ ;  /* 0x00000000001e7805 */ /* 0x000fe2000001ff00 */
[----:B------:R-:W-:Y:S01]  /*1ef0*/  STL [R1+0x15c], RZ ;  /* 0x00015cff01007387 */ /* 0x000fe20000100800 */
[----:B--2---:R-:W0:Y:S03]  /*1f00*/  S2R R0, SR_TID.X ;  /* 0x0000000000007919 */ /* 0x004e260000002100 */
[----:B------:R-:W-:Y:S04]  /*1f10*/  STL [R1+0x158], RZ ;  /* 0x000158ff01007387 */ /* 0x000fe80000100800 */
[----:B------:R-:W-:Y:S04]  /*1f20*/  STL [R1+0x154], RZ ;  /* 0x000154ff01007387 */ /* 0x000fe80000100800 */
[----:B------:R-:W-:Y:S04]  /*1f30*/  STL [R1+0x150], RZ ;  /* 0x000150ff01007387 */ /* 0x000fe80000100800 */
[----:B------:R-:W-:Y:S04]  /*1f40*/  STL [R1+0x14c], RZ ;  /* 0x00014cff01007387 */ /* 0x000fe80000100800 */
[----:B------:R-:W-:Y:S04]  /*1f50*/  STL [R1+0x148], RZ ;  /* 0x000148ff01007387 */ /* 0x000fe80000100800 */
[----:B------:R-:W-:Y:S04]  /*1f60*/  STL [R1+0x144], RZ ;  /* 0x000144ff01007387 */ /* 0x000fe80000100800 */
[----:B------:R-:W-:Y:S04]  /*1f70*/  STL [R1+0x140], RZ ;  /* 0x000140ff01007387 */ /* 0x000fe80000100800 */
[----:B------:R-:W-:Y:S01]  /*1f80*/  STL [R1+0x13c], RZ ;  /* 0x00013cff01007387 */ /* 0x000fe20000100800 */
[----:B0-----:R-:W-:-:S03]  /*1f90*/  LOP3.LUT R0, R0, 0x80, RZ, 0xc0, !PT ;  /* 0x0000008000007812 */ /* 0x001fc600078ec0ff */
[----:B------:R-:W-:Y:S01]  /*1fa0*/  STL [R1+0x138], RZ ;  /* 0x000138ff01007387 */ /* 0x000fe20000100800 */
[----:B------:R-:W-:-:S03]  /*1fb0*/  SHF.R.U32.HI R0, RZ, 0x7, R0 ;  /* 0x00000007ff007819 */ /* 0x000fc60000011600 */
[----:B------:R-:W-:Y:S04]  /*1fc0*/  STL [R1+0x134], RZ ;  /* 0x000134ff01007387 */ /* 0x000fe80000100800 */
        /* <DEDUP_REMOVED lines=25> */
[----:B---3--:R-:W-:-:S02]  /*2160*/  R2UR UR6, R2 ;  /* 0x00000000020672ca */ /* 0x008fc400000e0000 */
[----:B------:R-:W0:Y:S01]  /*2170*/  LDC R2, c[0x0][0x28c] ;  /* 0x0000a300ff027b82 */ /* 0x000e220000000800 */
[----:B------:R-:W-:Y:S04]  /*2180*/  STL [R1+0xcc], RZ ;  /* 0x0000ccff01007387 */ /* 0x000fe80000100800 */
[----:B------:R-:W-:Y:S04]  /*2190*/  STL [R1+0xc8], RZ ;  /* 0x0000c8ff01007387 */ /* 0x000fe80000100800 */
[----:B------:R-:W-:Y:S02]  /*21a0*/  STL [R1+0xc4], RZ ;  /* 0x0000c4ff01007387 */ /* 0x000fe40000100800 */
[----:B------:R-:W-:-:S02]  /*21b0*/  IMAD.U32 R227, RZ, RZ, UR6 ;  /* 0x00000006ffe37e24 */ /* 0x000fc4000f8e00ff */
[----:B------:R-:W-:Y:S04]  /*21c0*/  STL [R1+0xc0], RZ ;  /* 0x0000c0ff01007387 */ /* 0x000fe80000100800 */
[----:B------:R-:W-:Y:S04]  /*21d0*/  STL [R1+0xbc], RZ ;  /* 0x0000bcff01007387 */ /* 0x000fe80000100800 */
[----:B------:R-:W-:Y:S01]  /*21e0*/  STL [R1+0xb8], RZ ;  /* 0x0000b8ff01007387 */ /* 0x000fe20000100800 */
[----:B0-----:R-:W-:-:S03]  /*21f0*/  ISETP.GE.AND P0, PT, R2, 0x1, PT ;  /* 0x000000010200780c */ /* 0x001fc60003f06270 */
[----:B------:R-:W-:Y:S01]  /*2200*/  STL [R1+0xb4], RZ ;  /* 0x0000b4ff01007387 */ /* 0x000fe20000100800 */
[----:B------:R-:W-:-:S03]  /*2210*/  CS2R R2, SRZ ;  /* 0x0000000000027805 */ /* 0x000fc6000001ff00 */
[----:B------:R-:W0:Y:S04]  /*2220*/  SHFL.IDX PT, R0, R0, RZ, 0x1f ;  /* 0x00001fff00007589 */ /* 0x000e2800000e0000 */
[----:B------:R2:W-:Y:S04]  /*2230*/  STL [R1+0xb0], RZ ;  /* 0x0000b0ff01007387 */ /* 0x0005e80000100800 */
[----:B------:R2:W-:Y:S04]  /*2240*/  STL [R1+0xac], RZ ;  /* 0x0000acff01007387 */ /* 0x0005e80000100800 */
[----:B------:R2:W-:Y:S04]  /*2250*/  STL [R1+0xa8], RZ ;  /* 0x0000a8ff01007387 */ /* 0x0005e80000100800 */
[----:B------:R2:W-:Y:S04]  /*2260*/  STL [R1+0xa4], RZ ;  /* 0x0000a4ff01007387 */ /* 0x0005e80000100800 */
[----:B------:R2:W-:Y:S04]  /*2270*/  STL [R1+0xa0], RZ ;  /* 0x0000a0ff01007387 */ /* 0x0005e80000100800 */
[----:B------:R2:W-:Y:S01]  /*2280*/  STL [R1+0x9c], RZ ;  /* 0x00009cff01007387 */ /* 0x0005e20000100800 */
[----:B0-----:R-:W-:Y:S01]  /*2290*/  R2UR UR7, R0 ;  /* 0x00000000000772ca */ /* 0x001fe200000e0000 */
[----:B------:R-:W-:-:S02]  /*22a0*/  IMAD.MOV.U32 R0, RZ, RZ, RZ ;  /* 0x000000ffff007224 */ /* 0x000fc400078e00ff */
[----:B------:R2:W-:Y:S04]  /*22b0*/  STL [R1+0x98], RZ ;  /* 0x000098ff01007387 */ /* 0x0005e80000100800 */
[----:B------:R2:W-:Y:S04]  /*22c0*/  STL [R1+0x94], RZ ;  /* 0x000094ff01007387 */ /* 0x0005e80000100800 */
[----:B------:R2:W-:Y:S02]  /*22d0*/  STL [R1+0x90], RZ ;  /* 0x000090ff01007387 */ /* 0x0005e40000100800 */
[----:B------:R-:W-:-:S02]  /*22e0*/  ULEA.HI UR6, UR7, UR7, URZ, 0x1 ;  /* 0x0000000707067291 */ /* 0x000fc4000f8f083f */
[----:B------:R2:W-:Y:S02]  /*22f0*/  STL [R1+0x8c], RZ ;  /* 0x00008cff01007387 */ /* 0x0005e40000100800 */
[----:B------:R-:W-:Y:S02]  /*2300*/  ULOP3.LUT UR10, UR6, 0x1ffffe, URZ, 0xc0, !UPT ;  /* 0x001ffffe060a7892 */ /* 0x000fe4000f8ec03f */
[----:B------:R2:W-:Y:S01]  /*2310*/  STL [R1+0x88], RZ ;  /* 0x000088ff01007387 */ /* 0x0005e20000100800 */
[----:B-1----:R-:W-:Y:S02]  /*2320*/  ULEA UR6, UR12, UR11, 0x18 ;  /* 0x0000000b0c067291 */ /* 0x002fe4000f8ec03f */
[----:B------:R-:W-:Y:S01]  /*2330*/  UIADD3 UR10, UR7, -UR10, URZ ;  /* 0x8000000a070a7290 */ /* 0x000fe2000fffe03f */
[----:B------:R2:W-:Y:S02]  /*2340*/  STL [R1+0x84], RZ ;  /* 0x000084ff01007387 */ /* 0x0005e40000100800 */
[----:B------:R-:W-:Y:S01]  /*2350*/  UMOV UR7, UR59 ;  /* 0x0000003b00077c82 */ /* 0x000fe20008000000 */
[----:B------:R-:W-:Y:S01]  /*2360*/  ULEA UR10, UR10, UR6, 0xb ;  /* 0x000000060a0a7291 */ /* 0x000fe2000f8e583f */
[----:B------:R2:W-:Y:S03]  /*2370*/  STL [R1+0x80], RZ ;  /* 0x000080ff01007387 */ /* 0x0005e60000100800 */
[----:B------:R-:W-:Y:S01]  /*2380*/  UIADD3 UR10, UR10, 0x200, URZ ;  /* 0x000002000a0a7890 */ /* 0x000fe2000fffe03f */
[----:B------:R2:W-:Y:S03]  /*2390*/  STL [R1+0x7c], RZ ;  /* 0x00007cff01007387 */ /* 0x0005e60000100800 */
[----:B------:R-:W-:Y:S01]  /*23a0*/  USHF.R.U32.HI UR10, URZ, 0x4, UR10 ;  /* 0x000000043f0a7899 */ /* 0x000fe2000801160a */
[----:B------:R2:W-:Y:S03]  /*23b0*/  STL [R1+0x78], RZ ;  /* 0x000078ff01007387 */ /* 0x0005e60000100800 */
[----:B------:R-:W-:Y:S01]  /*23c0*/  ULOP3.LUT UR56, UR10, 0x3fff, URZ, 0xc0, !UPT ;  /* 0x00003fff0a387892 */ /* 0x000fe2000f8ec03f */
[----:B------:R2:W-:Y:S04]  /*23d0*/  STL [R1+0x74], RZ ;  /* 0x000074ff01007387 */ /* 0x0005e80000100800 */
        /* <DEDUP_REMOVED lines=28> */
[----:B------:R2:W-:Y:S01]  /*25a0*/  STL [R1], RZ ;  /* 0x000000ff01007387 */ /* 0x0005e20000100800 */
[----:B------:R-:W-:Y:S05]  /*25b0*/  @!P0 BRA `(.L_x_18) ;  /* 0x0000002400148947 */ /* 0x000fea0003800000 */
[----:B------:R-:W-:-:S06]  /*25c0*/  UISETP.NE.AND UP0, UPT, UR57, 0x3, UPT ;  /* 0x000000033900788c */ /* 0x000fcc000bf05270 */
[----:B------:R-:W-:-:S13]  /*25d0*/  PLOP3.LUT P1, PT, PT, PT, UP0, 0x80, 0x0 ;  /* 0x000000000000781c */ /* 0x000fda0003f2f008 */
[----:B------:R-:W-:Y:S05]  /*25e0*/  @!P1 BRA `(.L_x_19) ;  /* 0x0000000000049947 */ /* 0x000fea0003800000 */
[----:B------:R-:W-:Y:S01]  /*25f0*/  BPT.TRAP 0x1 ;  /* 0x000000040000795c */ /* 0x000fe20000300000 */
.L_x_19:
[----:B------:R-:W3:Y:S01]  /*2600*/  LDL R0, [R1+0x208] ;  /* 0x0002080001007983 */ /* 0x000ee20000100800 */
[----:B------:R-:W-:Y:S01]  /*2610*/  ULEA UR7, UR59, UR6, 0x3 ;  /* 0x000000063b077291 */ /* 0x000fe2000f8e183f */
[----:B---3--:R-:W-:-:S13]  /*2620*/  R2UR UR8, R0 ;  /* 0x00000000000872ca */ /* 0x008fda00000e0000 */
[----:B------:R-:W-:-:S05]  /*2630*/  IMAD.U32 R0, RZ, RZ, UR8 ;  /* 0x00000008ff007e24 */ /* 0x000fca000f8e00ff */
[----:B------:R-:W-:-:S04]  /*2640*/  SHF.L.U32 R0, R0, 0x1f, RZ ;  /* 0x0000001f00007819 */ /* 0x000fc800000006ff */
[----:B------:R0:W1:Y:S01]  /*2650*/  SYNCS.PHASECHK.TRANS64.TRYWAIT P0, [UR7], R0 ;  /* 0x00000000ff0075a7 */ /* 0x0000620008000147 */
[----:B------:R-:W-:Y:S05]  /*2660*/  @!P1 BRA `(.L_x_20) ;  /* 0x0000000000049947 */ /* 0x000fea0003800000 */
[----:B------:R-:W-:Y:S01]  /*2670*/  BPT.TRAP 0x1 ;  /* 0x000000040000795c */ /* 0x000fe20000300000 */
.L_x_20:
[----:B------:R3:W-:Y:S01]  /*2680*/  STL [R1+0x1f4], RZ ;  /* 0x0001f4ff01007387 */ /* 0x0007e20000100800 */
[----:B------:R-:W-:Y:S01]  /*2690*/  UMOV UR54, 0x1 ;  /* 0x0000000100367882 */ /* 0x000fe20000000000 */
[----:B-1----:R-:W-:Y:S05]  /*26a0*/  @P0 BRA `(.L_x_21) ;  /* 0x0000000000080947 */ /* 0x002fea0003800000 */
[----:B------:R-:W1:Y:S02]  /*26b0*/  SYNCS.PHASECHK.TRANS64.TRYWAIT P0, [UR7], R0 ;  /* 0x00000000ff0075a7 */ /* 0x000e640008000147 */
[----:B-1----:R-:W-:Y:S05]  /*26c0*/  @!P0 BRA `(.L_x_22) ;  /* 0x0000016000e48947 */ /* 0x002fea0003800000 */
.L_x_21:
[----:B------:R4:W-:Y:S01]  /*26d0*/  STL [R1+0x1f0], RZ ;  /* 0x0001f0ff01007387 */ /* 0x0009e20000100800 */
[----:B------:R-:W-:Y:S01]  /*26e0*/  UIADD3 UR7, UR6, 0x1ca00, URZ ;  /* 0x0001ca0006077890 */ /* 0x000fe2000fffe03f */
[----:B------:R-:W-:Y:S01]  /*26f0*/  WARPGROUP.ARRIVE ;  /* 0x00000000000079c5 */ /* 0x000fe20000000000 */
[----:B------:R-:W-:Y:S01]  /*2700*/  ULOP3.LUT UR12, UR56, 0x10000, URZ, 0xfc, !UPT ;  /* 0x00010000380c7892 */ /* 0x000fe2000f8efc3f */
[----:B------:R4:W-:Y:S01]  /*2710*/  STL [R1+0x1ec], RZ ;  /* 0x0001ecff01007387 */ /* 0x0009e20000100800 */
[----:B------:R-:W-:Y:S01]  /*2720*/  USHF.R.U32.HI UR7, URZ, 0x4, UR7 ;  /* 0x000000043f077899 */ /* 0x000fe20008011607 */
[----:B01----:R-:W-:Y:S01]  /*2730*/  IMAD.MOV.U32 R0, RZ, RZ, RZ ;  /* 0x000000ffff007224 */ /* 0x003fe200078e00ff */
[----:B------:R-:W-:Y:S01]  /*2740*/  UIMAD UR12, UR59, 0x180, UR12 ;  /* 0x000001803b0c78a4 */ /* 0x000fe2000f8e020c */
[----:B------:R4:W-:Y:S01]  /*2750*/  STL [R1+0x1e8], RZ ;  /* 0x0001e8ff01007387 */ /* 0x0009e20000100800 */
[----:B------:R-:W-:Y:S01]  /*2760*/  ULOP3.LUT UR7, UR7, 0x3fff, URZ, 0xc0, !UPT ;  /* 0x00003fff07077892 */ /* 0x000fe2000f8ec03f */
[----:B------:R-:W-:Y:S01]  /*2770*/  CS2R R2, SRZ ;  /* 0x0000000000027805 */ /* 0x000fe2000001ff00 */
[----:B------:R-:W-:Y:S01]  /*2780*/  UMOV UR13, 0xc0000010 ;  /* 0xc0000010000d7882 */ /* 0x000fe20000000000 */
[----:B------:R4:W-:Y:S01]  /*2790*/  STL [R1+0x1e4], RZ ;  /* 0x0001e4ff01007387 */ /* 0x0009e20000100800 */
[----:B------:R-:W-:Y:S01]  /*27a0*/  ULOP3.LUT UR7, UR7, 0x10000, URZ, 0xfc, !UPT ;  /* 0x0001000007077892 */ /* 0x000fe2000f8efc3f */
[----:B------:R-:W-:Y:S01]  /*27b0*/  CS2R R4, SRZ ;  /* 0x0000000000047805 */ /* 0x000fe2000001ff00 */
[----:B------:R-:W-:Y:S01]  /*27c0*/  UMOV UR15, 0xc0000010 ;  /* 0xc0000010000f7882 */ /* 0x000fe20000000000 */
[----:B------:R4:W-:Y:S01]  /*27d0*/  STL [R1+0x1e0], RZ ;  /* 0x0001e0ff01007387 */ /* 0x0009e20000100800 */
[----:B------:R-:W-:Y:S01]  /*27e0*/  UIMAD UR14, UR59, 0x160, UR7 ;  /* 0x000001603b0e78a4 */ /* 0x000fe2000f8e0207 */
[----:B------:R-:W-:Y:S01]  /*27f0*/  CS2R R6, SRZ ;  /* 0x0000000000067805 */ /* 0x000fe2000001ff00 */
[----:B------:R-:W-:Y:S01]  /*2800*/  UMOV UR48, UR12 ;  /* 0x0000000c00307c82 */ /* 0x000fe20008000000 */
[----:B------:R4:W-:Y:S01]  /*2810*/  STL [R1+0x1dc], RZ ;  /* 0x0001dcff01007387 */ /* 0x0009e20000100800 */
[----:B------:R-:W-:Y:S01]  /*2820*/  UIADD3 UR50, UR14, 0x20, URZ ;  /* 0x000000200e327890 */ /* 0x000fe2000fffe03f */
[----:B------:R-:W-:Y:S01]  /*2830*/  CS2R R8, SRZ ;  /* 0x0000000000087805 */ /* 0x000fe2000001ff00 */
[----:B------:R-:W-:Y:S01]  /*2840*/  UIADD3 UR46, UR14, 0x40, URZ ;  /* 0x000000400e2e7890 */ /* 0x000fe2000fffe03f */
[----:B------:R4:W-:Y:S01]  /*2850*/  STL [R1+0x1d8], RZ ;  /* 0x0001d8ff01007387 */ /* 0x0009e20000100800 */
[----:B------:R-:W-:-:S02]  /*2860*/  UIADD3 UR10, UR14, 0x60, URZ ;  /* 0x000000600e0a7890 */ /* 0x000fc4000fffe03f */
[----:B------:R-:W-:Y:S01]  /*2870*/  QGMMA.64x16x32.F32.E4M3.E4M3 R192, gdesc[UR12], RZ, !UPT ;  /* 0x002000000cc079f3 */ /* 0x000fe2000c7008ff */
[----:B------:R-:W-:Y:S01]  /*2880*/  UIADD3 UR26, UR14, 0x80, URZ ;  /* 0x000000800e1a7890 */ /* 0x000fe2000fffe03f */
[----:B------:R4:W-:Y:S01]  /*2890*/  STL [R1+0x1d4], RZ ;  /* 0x0001d4ff01007387 */ /* 0x0009e20000100800 */
[----:B------:R-:W-:Y:S01]  /*28a0*/  UIADD3 UR18, UR14, 0xa0, URZ ;  /* 0x000000a00e127890 */ /* 0x000fe2000fffe03f */
[----:B------:R-:W-:Y:S01]  /*28b0*/  CS2R R10, SRZ ;  /* 0x00000000000a7805 */ /* 0x000fe2000001ff00 */
[----:B------:R-:W-:Y:S01]  /*28c0*/  UIADD3 UR22, UR14, 0xc0, URZ ;  /* 0x000000c00e167890 */ /* 0x000fe2000fffe03f */
[----:B------:R4:W-:Y:S01]  /*28d0*/  STL [R1+0x1d0], RZ ;  /* 0x0001d0ff01007387 */ /* 0x0009e20000100800 */
[----:B------:R-:W-:Y:S01]  /*28e0*/  UIADD3 UR30, UR14, 0xe0, URZ ;  /* 0x000000e00e1e7890 */ /* 0x000fe2000fffe03f */
[----:B------:R-:W-:Y:S01]  /*28f0*/  CS2R R12, SRZ ;  /* 0x00000000000c7805 */ /* 0x000fe2000001ff00 */
[----:B------:R-:W-:Y:S01]  /*2900*/  UMOV UR49, UR13 ;  /* 0x0000000d00317c82 */ /* 0x000fe20008000000 */
[----:B------:R4:W-:Y:S01]  /*2910*/  STL [R1+0x1cc], RZ ;  /* 0x0001ccff01007387 */ /* 0x0009e20000100800 */
[----:B------:R-:W-:Y:S01]  /*2920*/  UMOV UR51, 0xc0000010 ;  /* 0xc000001000337882 */ /* 0x000fe20000000000 */
[----:B------:R-:W-:Y:S01]  /*2930*/  UIADD3 UR34, UR14, 0x100, URZ ;  /* 0x000001000e227890 */ /* 0x000fe2000fffe03f */
[----:B------:R-:W-:Y:S01]  /*2940*/  QGMMA.64x16x32.F32.E4M3.E4M3 R176, gdesc[UR48], RZ, !UPT ;  /* 0x0020000030b079f3 */ /* 0x000fe2000c7008ff */
[----:B------:R4:W-:Y:S01]  /*2950*/  STL [R1+0x1c8], RZ ;  /* 0x0001c8ff01007387 */ /* 0x0009e20000100800 */
[----:B------:R-:W-:Y:S01]  /*2960*/  UMOV UR44, UR12 ;  /* 0x0000000c002c7c82 */ /* 0x000fe20008000000 */
[----:B------:R-:W-:Y:S01]  /*2970*/  UMOV UR45, UR13 ;  /* 0x0000000d002d7c82 */ /* 0x000fe20008000000 */
[----:B------:R-:W-:Y:S01]  /*2980*/  UMOV UR47, 0xc0000010 ;  /* 0xc0000010002f7882 */ /* 0x000fe20000000000 */
[----:B------:R4:W-:Y:S01]  /*2990*/  STL [R1+0x1c4], RZ ;  /* 0x0001c4ff01007387 */ /* 0x0009e20000100800 */
[----:B------:R-:W-:Y:S01]  /*29a0*/  UIADD3 UR38, UR14, 0x120, URZ ;  /* 0x000001200e267890 */ /* 0x000fe2000fffe03f */
[----:B------:R-:W-:Y:S01]  /*29b0*/  QGMMA.64x16x32.F32.E4M3.E4M3 R160, gdesc[UR44], RZ, !UPT ;  /* 0x002000002ca079f3 */ /* 0x000fe2000c7008ff */
[----:B------:R-:W-:Y:S01]  /*29c0*/  UMOV UR8, UR12 ;  /* 0x0000000c00087c82 */ /* 0x000fe20008000000 */
[----:B------:R4:W-:Y:S01]  /*29d0*/  STL [R1+0x1c0], RZ ;  /* 0x0001c0ff01007387 */ /* 0x0009e20000100800 */
[----:B------:R-:W-:Y:S01]  /*29e0*/  UMOV UR9, UR13 ;  /* 0x0000000d00097c82 */ /* 0x000fe20008000000 */
[----:B------:R-:W-:Y:S01]  /*29f0*/  UMOV UR11, 0xc0000010 ;  /* 0xc0000010000b7882 */ /* 0x000fe20000000000 */
[----:B------:R-:W-:Y:S01]  /*2a00*/  UIADD3 UR42, UR14, 0x140, URZ ;  /* 0x000001400e2a7890 */ /* 0x000fe2000fffe03f */
[----:B------:R4:W-:Y:S01]  /*2a10*/  STL [R1+0x1bc], RZ ;  /* 0x0001bcff01007387 */ /* 0x0009e20000100800 */
[----:B------:R-:W-:Y:S01]  /*2a20*/  UMOV UR24, UR12 ;  /* 0x0000000c00187c82 */ /* 0x000fe20008000000 */
[----:B------:R-:W-:Y:S01]  /*2a30*/  UMOV UR25, UR13 ;  /* 0x0000000d00197c82 */ /* 0x000fe20008000000 */
[----:B------:R-:W-:Y:S01]  /*2a40*/  UMOV UR27, 0xc0000010 ;  /* 0xc0000010001b7882 */ /* 0x000fe20000000000 */
[----:B------:R4:W-:Y:S01]  /*2a50*/  STL [R1+0x1b8], RZ ;  /* 0x0001b8ff01007387 */ /* 0x0009e20000100800 */
[----:B------:R-:W-:Y:S01]  /*2a60*/  QGMMA.64x16x32.F32.E4M3.E4M3 R144, gdesc[UR8], RZ, !UPT ;  /* 0x00200000089079f3 */ /* 0x000fe2000c7008ff */
[----:B------:R-:W-:Y:S01]  /*2a70*/  UMOV UR16, UR12 ;  /* 0x0000000c00107c82 */ /* 0x000fe20008000000 */
[----:B------:R-:W-:Y:S01]  /*2a80*/  UMOV UR17, UR13 ;  /* 0x0000000d00117c82 */ /* 0x000fe20008000000 */
[----:B------:R4:W-:Y:S01]  /*2a90*/  STL [R1+0x1b4], RZ ;  /* 0x0001b4ff01007387 */ /* 0x0009e20000100800 */
[----:B------:R-:W-:Y:S01]  /*2aa0*/  UMOV UR19, 0xc0000010 ;  /* 0xc000001000137882 */ /* 0x000fe20000000000 */
[----:B------:R-:W-:Y:S01]  /*2ab0*/  QGMMA.64x16x32.F32.E4M3.E4M3 R128, gdesc[UR24], RZ, !UPT ;  /* 0x00200000188079f3 */ /* 0x000fe2000c7008ff */
[----:B------:R-:W-:Y:S01]  /*2ac0*/  UMOV UR20, UR12 ;  /* 0x0000000c00147c82 */ /* 0x000fe20008000000 */
[----:B------:R4:W-:Y:S01]  /*2ad0*/  STL [R1+0x1b0], RZ ;  /* 0x0001b0ff01007387 */ /* 0x0009e20000100800 */
[----:B------:R-:W-:Y:S01]  /*2ae0*/  UMOV UR21, UR13 ;  /* 0x0000000d00157c82 */ /* 0x000fe20008000000 */
[----:B------:R-:W-:Y:S01]  /*2af0*/  UMOV UR23, 0xc0000010 ;  /* 0xc000001000177882 */ /* 0x000fe20000000000 */
[----:B------:R-:W-:Y:S01]  /*2b00*/  UIADD3 UR7, UR12, 0x100, URZ ;  /* 0x000001000c077890 */ /* 0x000fe2000fffe03f */
        /* <DEDUP_REMOVED lines=11> */
[----:B------:R-:W-:Y:S01]  /*2bc0*/  QGMMA.64x16x32.F32.E4M3.E4M3 R80, gdesc[UR28], RZ, !UPT ;  /* 0x002000001c5079f3 */ /* 0x000fe2000c7008ff */
        /* <DEDUP_REMOVED lines=11> */
[----:B------:R-:W-:Y:S01]  /*2c80*/  CS2R R14, SRZ ;  /* 0x00000000000e7805 */ /* 0x000fe2000001ff00 */
[----:B------:R4:W-:Y:S01]  /*2c90*/  STL [R1+0x194], RZ ;  /* 0x000194ff01007387 */ /* 0x0009e20000100800 */
[----:B------:R-:W-:Y:S01]  /*2ca0*/  CS2R R16, SRZ ;  /* 0x0000000000107805 */ /* 0x000fe2000001ff00 */
[----:B------:R-:W-:Y:S01]  /*2cb0*/  QGMMA.64x16x32.F32.E4M3.E4M3 R32, gdesc[UR40], RZ, !UPT ;  /* 0x00200000282079f3 */ /* 0x000fe2000c7008ff */
[----:B------:R-:W-:Y:S01]  /*2cc0*/  UMOV UR40, UR7 ;  /* 0x0000000700287c82 */ /* 0x000fe20008000000 */
[----:B------:R4:W-:Y:S01]  /*2cd0*/  STL [R1+0x190], RZ ;  /* 0x000190ff01007387 */ /* 0x0009e20000100800 */
[----:B------:R-:W-:Y:S01]  /*2ce0*/  UMOV UR41, 0xc0000010 ;  /* 0xc000001000297882 */ /* 0x000fe20000000000 */
[----:B------:R-:W-:Y:S01]  /*2cf0*/  UMOV UR36, UR40 ;  /* 0x0000002800247c82 */ /* 0x000fe20008000000 */
[----:B------:R-:W-:Y:S01]  /*2d00*/  UMOV UR37, UR41 ;  /* 0x0000002900257c82 */ /* 0x000fe20008000000 */
[----:B------:R4:W-:Y:S01]  /*2d10*/  STL [R1+0x18c], RZ ;  /* 0x00018cff01007387 */ /* 0x0009e20000100800 */
[----:B------:R-:W-:Y:S01]  /*2d20*/  QGMMA.64x16x32.F32.E4M3.E4M3 R24, gdesc[UR40], RZ, !UPT ;  /* 0x00200000281879f3 */ /* 0x000fe2000c7008ff */
        /* <DEDUP_REMOVED lines=11> */
[----:B------:R-:W-:Y:S01]  /*2de0*/  ULDC UR7, c[0x0][0x50c] ;  /* 0x0001430000077ab9 */ /* 0x000fe20000000800 */
[----:B------:R-:W-:Y:S01]  /*2df0*/  QGMMA.64x16x32.F32.E4M3.E4M3 R72, gdesc[UR28], RZ, !UPT ;  /* 0x002000001c4879f3 */ /* 0x000fe2000c7008ff */
[----:B------:R-:W-:Y:S01]  /*2e00*/  UMOV UR16, UR40 ;  /* 0x0000002800107c82 */ /* 0x000fe20008000000 */
[----:B------:R4:W-:Y:S01]  /*2e10*/  STL [R1+0x17c], RZ ;  /* 0x00017cff01007387 */ /* 0x0009e20000100800 */
[----:B------:R-:W-:Y:S01]  /*2e20*/  UMOV UR17, UR41 ;  /* 0x0000002900117c82 */ /* 0x000fe20008000000 */
[----:B------:R-:W-:Y:S01]  /*2e30*/  QGMMA.64x16x32.F32.E4M3.E4M3 R88, gdesc[UR20], RZ, !UPT ;  /* 0x00200000145879f3 */ /* 0x000fe2000c7008ff */
[----:B------:R-:W-:Y:S01]  /*2e40*/  UMOV UR24, UR40 ;  /* 0x0000002800187c82 */ /* 0x000fe20008000000 */
[----:B------:R4:W-:Y:S01]  /*2e50*/  STL [R1+0x178], RZ ;  /* 0x000178ff01007387 */ /* 0x0009e20000100800 */
[----:B------:R-:W-:Y:S01]  /*2e60*/  UMOV UR25, UR41 ;  /* 0x0000002900197c82 */ /* 0x000fe20008000000 */
[----:B------:R-:W-:Y:S01]  /*2e70*/  UISETP.NE.AND UP0, UPT, UR7, 0x1, UPT ;  /* 0x000000010700788c */ /* 0x000fe2000bf05270 */
[----:B------:R-:W-:Y:S01]  /*2e80*/  QGMMA.64x16x32.F32.E4M3.E4M3 R104, gdesc[UR16], RZ, !UPT ;  /* 0x00200000106879f3 */ /* 0x000fe2000c7008ff */
[----:B------:R4:W-:Y:S01]  /*2e90*/  STL [R1+0x174], RZ ;  /* 0x000174ff01007387 */ /* 0x0009e20000100800 */
[----:B------:R-:W-:Y:S01]  /*2ea0*/  UMOV UR8, UR40 ;  /* 0x0000002800087c82 */ /* 0x000fe20008000000 */
[----:B------:R-:W-:Y:S01]  /*2eb0*/  UMOV UR9, UR41 ;  /* 0x0000002900097c82 */ /* 0x000fe20008000000 */
[----:B------:R-:W-:Y:S01]  /*2ec0*/  QGMMA.64x16x32.F32.E4M3.E4M3 R120, gdesc[UR24], RZ, !UPT ;  /* 0x00200000187879f3 */ /* 0x000fe2000c7008ff */
[----:B------:R4:W-:Y:S01]  /*2ed0*/  STL [R1+0x170], RZ ;  /* 0x000170ff01007387 */ /* 0x0009e20000100800 */
[----:B------:R-:W-:Y:S01]  /*2ee0*/  UMOV UR44, UR40 ;  /* 0x00000028002c7c82 */ /* 0x000fe20008000000 */
[----:B------:R-:W-:Y:S01]  /*2ef0*/  UMOV UR45, UR41 ;  /* 0x00000029002d7c82 */ /* 0x000fe20008000000 */
[----:B------:R-:W-:Y:S01]  /*2f00*/  QGMMA.64x16x32.F32.E4M3.E4M3 R136, gdesc[UR8], RZ, !UPT ;  /* 0x00200000088879f3 */ /* 0x000fe2000c7008ff */
[----:B------:R4:W-:Y:S01]  /*2f10*/  STL [R1+0x16c], RZ ;  /* 0x00016cff01007387 */ /* 0x0009e20000100800 */
[----:B------:R-:W-:Y:S01]  /*2f20*/  USEL UR8, URZ, 0x1, UP0 ;  /* 0x000000013f087887 */ /* 0x000fe20008000000 */
[----:B------:R-:W-:Y:S01]  /*2f30*/  CS2R R18, SRZ ;  /* 0x0000000000127805 */ /* 0x000fe2000001ff00 */
[----:B------:R-:W-:Y:S01]  /*2f40*/  UMOV UR48, UR40 ;  /* 0x0000002800307c82 */ /* 0x000fe20008000000 */
[----:B------:R4:W-:Y:S01]  /*2f50*/  STL [R1+0x168], RZ ;  /* 0x000168ff01007387 */ /* 0x0009e20000100800 */
[----:B------:R-:W-:Y:S01]  /*2f60*/  UMOV UR49, UR41 ;  /* 0x0000002900317c82 */ /* 0x000fe20008000000 */
[----:B------:R-:W-:Y:S01]  /*2f70*/  QGMMA.64x16x32.F32.E4M3.E4M3 R152, gdesc[UR44], RZ, !UPT ;  /* 0x002000002c9879f3 */ /* 0x000fe2000c7008ff */
[----:B------:R-:W-:Y:S01]  /*2f80*/  ISETP.NE.AND P0, PT, RZ, UR8, PT ;  /* 0x00000008ff007c0c */ /* 0x000fe2000bf05270 */
[----:B------:R4:W-:Y:S01]  /*2f90*/  STL [R1+0x164], RZ ;  /* 0x000164ff01007387 */ /* 0x0009e20000100800 */
[----:B------:R-:W-:Y:S01]  /*2fa0*/  UMOV UR12, UR40 ;  /* 0x00000028000c7c82 */ /* 0x000fe20008000000 */
[----:B------:R-:W-:Y:S01]  /*2fb0*/  UMOV UR13, UR41 ;  /* 0x00000029000d7c82 */ /* 0x000fe20008000000 */
[----:B------:R-:W-:Y:S01]  /*2fc0*/  QGMMA.64x16x32.F32.E4M3.E4M3 R168, gdesc[UR48], RZ, !UPT ;  /* 0x0020000030a879f3 */ /* 0x000fe2000c7008ff */
[----:B------:R4:W-:Y:S01]  /*2fd0*/  STL [R1+0x160], RZ ;  /* 0x000160ff01007387 */ /* 0x0009e20000100800 */
[----:B------:R-:W-:-:S02]  /*2fe0*/  CS2R R20, SRZ ;  /* 0x0000000000147805 */ /* 0x000fc4000001ff00 */
[----:B------:R-:W-:Y:S01]  /*2ff0*/  CS2R R22, SRZ ;  /* 0x0000000000167805 */ /* 0x000fe2000001ff00 */
[----:B------:R-:W-:Y:S01]  /*3000*/  QGMMA.64x16x32.F32.E4M3.E4M3 R184, gdesc[UR12], RZ, !UPT, gsb0 ;  /* 0x002000000cb879f3 */ /* 0x000fe2000c0008ff */
[----:B------:R4:W-:Y:S01]  /*3010*/  STL [R1+0x15c], RZ ;  /* 0x00015cff01007387 */ /* 0x0009e20000100800 */
[----:B------:R-:W-:Y:S02]  /*3020*/  CS2R R200, SRZ ;  /* 0x0000000000c87805 */ /* 0x000fe4000001ff00 */
[----:B------:R-:W-:Y:S02]  /*3030*/  CS2R R202, SRZ ;  /* 0x0000000000ca7805 */ /* 0x000fe4000001ff00 */
[----:B------:R-:W-:Y:S01]  /*3040*/  CS2R R204, SRZ ;  /* 0x0000000000cc7805 */ /* 0x000fe2000001ff00 */
[----:B------:R4:W-:Y:S01]  /*3050*/  STL [R1+0x158], RZ ;  /* 0x000158ff01007387 */ /* 0x0009e20000100800 */
[----:B------:R-:W-:Y:S02]  /*3060*/  CS2R R206, SRZ ;  /* 0x0000000000ce7805 */ /* 0x000fe4000001ff00 */
[----:B------:R-:W-:-:S02]  /*3070*/  CS2R R208, SRZ ;  /* 0x0000000000d07805 */ /* 0x000fc4000001ff00 */
[----:B------:R-:W-:Y:S01]  /*3080*/  CS2R R210, SRZ ;  /* 0x0000000000d27805 */ /* 0x000fe2000001ff00 */
        /* <DEDUP_REMOVED lines=9> */
[----:B------:R-:W-:Y:S01]  /*3120*/  CS2R R224, SRZ ;  /* 0x0000000000e07805 */ /* 0x000fe2000001ff00 */
[----:B------:R-:W-:Y:S02]  /*3130*/  IMAD.MOV.U32 R226, RZ, RZ, RZ ;  /* 0x000000ffffe27224 */ /* 0x000fe400078e00ff */
        /* <DEDUP_REMOVED lines=84> */
[----:B------:R-:W-:Y:S02]  /*3680*/  WARPGROUP.DEPBAR.LE gsb0, 0x0 ;  /* 0x00008000000079c5 */ /* 0x000fe40000010000 */
[----:B------:R-:W-:-:S01]  /*3690*/  FADD R227, RZ, R146 ;  /* 0x00000092ffe37221 */ /* 0x000fc20000000000 */
[----:B------:R-:W-:Y:S01]  /*36a0*/  FADD R226, RZ, R192 ;  /* 0x000000c0ffe27221 */ /* 0x000fe20000000000 */
[----:B------:R-:W-:-:S01]  /*36b0*/  FADD R225, RZ, R193 ;  /* 0x000000c1ffe17221 */ /* 0x000fc20000000000 */
[----:B------:R-:W-:Y:S01]  /*36c0*/  FADD R224, RZ, R194 ;  /* 0x000000c2ffe07221 */ /* 0x000fe20000000000 */
[----:B------:R-:W-:-:S01]  /*36d0*/  FADD R223, RZ, R195 ;  /* 0x000000c3ffdf7221 */ /* 0x000fc20000000000 */
[----:B------:R0:W-:Y:S01]  /*36e0*/  STL [R1], R227 ;  /* 0x000000e301007387 */ /* 0x0001e20000100800 */
[----:B------:R-:W-:-:S01]  /*36f0*/  FADD R222, RZ, R196 ;  /* 0x000000c4ffde7221 */ /* 0x000fc20000000000 */
[----:B------:R-:W-:Y:S01]  /*3700*/  FADD R221, RZ, R197 ;  /* 0x000000c5ffdd7221 */ /* 0x000fe20000000000 */
[----:B------:R-:W-:-:S01]  /*3710*/  FADD R220, RZ, R198 ;  /* 0x000000c6ffdc7221 */ /* 0x000fc20000000000 */
[----:B------:R-:W-:Y:S01]  /*3720*/  FADD R219, RZ, R199 ;  /* 0x000000c7ffdb7221 */ /* 0x000fe20000000000 */
[----:B------:R-:W-:-:S01]  /*3730*/  FADD R218, RZ, R184 ;  /* 0x000000b8ffda7221 */ /* 0x000fc20000000000 */
[----:B------:R-:W-:Y:S01]  /*3740*/  FADD R217, RZ, R185 ;  /* 0x000000b9ffd97221 */ /* 0x000fe20000000000 */
[----:B------:R-:W-:-:S01]  /*3750*/  FADD R216, RZ, R186 ;  /* 0x000000baffd87221 */ /* 0x000fc20000000000 */
[----:B------:R-:W-:Y:S01]  /*3760*/  FADD R215, RZ, R187 ;  /* 0x000000bbffd77221 */ /* 0x000fe20000000000 */
[----:B------:R-:W-:-:S01]  /*3770*/  FADD R214, RZ, R188 ;  /* 0x000000bcffd67221 */ /* 0x000fc20000000000 */
[----:B0-----:R-:W-:Y:S01]  /*3780*/  FADD R227, RZ, R147 ;  /* 0x00000093ffe37221 */ /* 0x001fe20000000000 */
[----:B------:R-:W-:-:S01]  /*3790*/  FADD R213, RZ, R189 ;  /* 0x000000bdffd57221 */ /* 0x000fc20000000000 */
[----:B------:R-:W-:Y:S01]  /*37a0*/  FADD R212, RZ, R190 ;  /* 0x000000beffd47221 */ /* 0x000fe20000000000 */
[----:B------:R-:W-:-:S01]  /*37b0*/  FADD R211, RZ, R191 ;  /* 0x000000bfffd37221 */ /* 0x000fc20000000000 */
[----:B------:R-:W-:Y:S01]  /*37c0*/  FADD R210, RZ, R176 ;  /* 0x000000b0ffd27221 */ /* 0x000fe20000000000 */
[----:B------:R0:W-:Y:S01]  /*37d0*/  STL [R1+0x4], R227 ;  /* 0x000004e301007387 */ /* 0x0001e20000100800 */
        /* <DEDUP_REMOVED lines=37> */
[----:B------:R-:W-:Y:S01]  /*3a30*/  UMOV UR54, URZ ;  /* 0x0000003f00367c82 */ /* 0x000fe20008000000 */
[----:B0-----:R-:W-:-:S05]  /*3a40*/  FADD R227, RZ, R150 ;  /* 0x00000096ffe37221 */ /* 0x001fca0000000000 */
[----:B------:R0:W-:Y:S02]  /*3a50*/  STL [R1+0x10], R227 ;  /* 0x000010e301007387 */ /* 0x0001e40000100800 */
        /* <DEDUP_REMOVED lines=242> */
.L_x_23:
[----:B0-----:R-:W5:Y:S01]  /*4980*/  LDL R227, [R1+0x208] ;  /* 0x0002080001e37983 */ /* 0x001f620000100800 */
[----:B------:R-:W-:-:S04]  /*4990*/  UIADD3 UR7, UR59, 0x1, URZ ;  /* 0x000000013b077890 */ /* 0x000fc8000fffe03f */
[----:B------:R-:W-:-:S04]  /*49a0*/  UISETP.NE.AND UP0, UPT, UR7, 0x13, UPT ;  /* 0x000000130700788c */ /* 0x000fc8000bf05270 */
[----:B------:R-:W-:Y:S02]  /*49b0*/  USEL UR9, URZ, 0x1, UP0 ;  /* 0x000000013f097887 */ /* 0x000fe40008000000 */
[----:B------:R-:W-:Y:S01]  /*49c0*/  USEL UR7, UR7, URZ, UP0 ;  /* 0x0000003f07077287 */ /* 0x000fe20008000000 */
[----:B-----5:R-:W-:-:S13]  /*49d0*/  R2UR UR10, R227 ;  /* 0x00000000e30a72ca */ /* 0x020fda00000e0000 */
[----:B------:R-:W-:-:S06]  /*49e0*/  ULOP3.LUT UR9, UR10, UR9, URZ, 0x3c, !UPT ;  /* 0x000000090a097292 */ /* 0x000fcc000f8e3c3f */
[----:B------:R-:W-:Y:S01]  /*49f0*/  IMAD.U32 R227, RZ, RZ, UR9 ;  /* 0x00000009ffe37e24 */ /* 0x000fe2000f8e00ff */
[----:B------:R-:W-:-:S06]  /*4a00*/  UMOV UR9, 0x1 ;  /* 0x0000000100097882 */ /* 0x000fcc0000000000 */
.L_x_18:
[----:B------:R-:W-:-:S04]  /*4a10*/  UISETP.LT.AND UP0, UPT, UR60, 0x1, UPT ;  /* 0x000000013c00788c */ /* 0x000fc8000bf01270 */
[----:B------:R-:W-:-:S04]  /*4a20*/  USEL UR10, UR60, 0x1, UP0 ;  /* 0x000000013c0a7887 */ /* 0x000fc80008000000 */
[----:B------:R-:W-:-:S04]  /*4a30*/  UIADD3 UR10, UR60, -UR10, URZ ;  /* 0x8000000a3c0a7290 */ /* 0x000fc8000fffe03f */
[----:B------:R-:W-:-:S06]  /*4a40*/  UISETP.GE.AND UP0, UPT, UR10, 0x1, UPT ;  /* 0x000000010a00788c */ /* 0x000fcc000bf06270 */
[----:B------:R-:W-:-:S13]  /*4a50*/  PLOP3.LUT P0, PT, PT, PT, UP0, 0x80, 0x0 ;  /* 0x000000000000781c */ /* 0x000fda0003f0f008 */
[----:B------:R-:W-:Y:S05]  /*4a60*/  @!P0 BRA `(.L_x_24) ;  /* 0x0000002400a08947 */ /* 0x000fea0003800000 */
[----:B------:R-:W-:Y:S01]  /*4a70*/  IMAD.U32 R228, RZ, RZ, UR10 ;  /* 0x0000000affe47e24 */ /* 0x000fe2000f8e00ff */
[----:B------:R-:W-:-:S06]  /*4a80*/  UMOV UR55, UR59 ;  /* 0x0000003b00377c82 */ /* 0x000fcc0008000000 */
.L_x_32:
[----:B------:R-:W-:-:S06]  /*4a90*/  UISETP.NE.AND UP0, UPT, UR57, 0x3, UPT ;  /* 0x000000033900788c */ /* 0x000fcc000bf05270 */
[----:B------:R-:W-:-:S13]  /*4aa0*/  PLOP3.LUT P1, PT, PT, PT, UP0, 0x80, 0x0 ;  /* 0x000000000000781c */ /* 0x000fda0003f2f008 */
[----:B-1---5:R-:W-:Y:S05]  /*4ab0*/  @!P1 BRA `(.L_x_25) ;  /* 0x0000000000049947 */ /* 0x022fea0003800000 */
[----:B------:R-:W-:Y:S01]  /*4ac0*/  BPT.TRAP 0x1 ;  /* 0x000000040000795c */ /* 0x000fe20000300000 */
.L_x_25:
[----:B------:R-:W0:Y:S01]  /*4ad0*/  S2UR UR10, SR_CgaCtaId ;  /* 0x00000000000a79c3 */ /* 0x000e220000008800 */
[----:B------:R-:W-:Y:S01]  /*4ae0*/  UMOV UR6, 0x400 ;  /* 0x0000040000067882 */ /* 0x000fe20000000000 */
[----:B------:R-:W-:Y:S01]  /*4af0*/  SHF.L.U32 R229, R227, 0x1f, RZ ;  /* 0x0000001fe3e57819 */ /* 0x000fe200000006ff */
[----:B0-----:R-:W-:-:S04]  /*4b00*/  ULEA UR6, UR10, UR6, 0x18 ;  /* 0x000000060a067291 */ /* 0x001fc8000f8ec03f */
[----:B------:R-:W-:-:S09]  /*4b10*/  ULEA UR10, UR7, UR6, 0x3 ;  /* 0x00000006070a7291 */ /* 0x000fd2000f8e183f */
[----:B------:R0:W1:Y:S01]  /*4b20*/  SYNCS.PHASECHK.TRANS64.TRYWAIT P0, [UR10], R229 ;  /* 0x000000e5ff0075a7 */ /* 0x000062000800014a */
[----:B------:R-:W-:Y:S05]  /*4b30*/  @!P1 BRA `(.L_x_26) ;  /* 0x0000000000049947 */ /* 0x000fea0003800000 */
[----:B------:R-:W-:Y:S01]  /*4b40*/  BPT.TRAP 0x1 ;  /* 0x000000040000795c */ /* 0x000fe20000300000 */
.L_x_26:
[----:B-1----:R-:W-:Y:S05]  /*4b50*/  @P0 BRA `(.L_x_27) ;  /* 0x0000000000080947 */ /* 0x002fea0003800000 */
[----:B------:R-:W1:Y:S02]  /*4b60*/  SYNCS.PHASECHK.TRANS64.TRYWAIT P0, [UR10], R229 ;  /* 0x000000e5ff0075a7 */ /* 0x000e64000800014a */
[----:B-1----:R-:W-:Y:S05]  /*4b70*/  @!P0 BRA `(.L_x_28) ;  /* 0x0000013c00d08947 */ /* 0x002fea0003800000 */
.L_x_27:
[----:B------:R-:W-:Y:S01]  /*4b80*/  UIADD3 UR11, UR6, 0x1ca00, URZ ;  /* 0x0001ca00060b7890 */ /* 0x000fe2000fffe03f */
[----:B------:R-:W-:Y:S01]  /*4b90*/  WARPGROUP.ARRIVE ;  /* 0x00000000000079c5 */ /* 0x000fe20000000000 */
[----:B------:R-:W-:Y:S02]  /*4ba0*/  ULOP3.LUT UR10, UR56, 0x10000, URZ, 0xfc, !UPT ;  /* 0x00010000380a7892 */ /* 0x000fe4000f8efc3f */
[----:B------:R-:W-:Y:S02]  /*4bb0*/  USHF.R.U32.HI UR11, URZ, 0x4, UR11 ;  /* 0x000000043f0b7899 */ /* 0x000fe4000801160b */
[----:B------:R-:W-:Y:S02]  /*4bc0*/  UISETP.NE.AND UP0, UPT, UR8, URZ, UPT ;  /* 0x0000003f0800728c */ /* 0x000fe4000bf05270 */
[----:B------:R-:W-:Y:S02]  /*4bd0*/  ULOP3.LUT UR11, UR11, 0x3fff, URZ, 0xc0, !UPT ;  /* 0x00003fff0b0b7892 */ /* 0x000fe4000f8ec03f */
[----:B------:R-:W-:-:S02]  /*4be0*/  UIMAD UR8, UR7, 0x180, UR10 ;  /* 0x00000180070878a4 */ /* 0x000fc4000f8e020a */
[----:B------:R-:W-:Y:S02]  /*4bf0*/  ULOP3.LUT UR10, UR11, 0x10000, URZ, 0xfc, !UPT ;  /* 0x000100000b0a7892 */ /* 0x000fe4000f8efc3f */
[----:B------:R-:W-:Y:S02]  /*4c00*/  USEL UR9, UR9, URZ, !UP0 ;  /* 0x0000003f09097287 */ /* 0x000fe4000c000000 */
[----:B------:R-:W-:Y:S02]  /*4c10*/  UIMAD UR10, UR7, 0x160, UR10 ;  /* 0x00000160070a78a4 */ /* 0x000fe4000f8e020a */
[----:B------:R-:W-:Y:S02]  /*4c20*/  UISETP.NE.U32.AND UP0, UPT, UR9, URZ, UPT ;  /* 0x0000003f0900728c */ /* 0x000fe4000bf05070 */
[----:B------:R-:W-:Y:S02]  /*4c30*/  UIADD3 UR14, UR10, 0x20, URZ ;  /* 0x000000200a0e7890 */ /* 0x000fe4000fffe03f */
[----:B------:R-:W-:-:S02]  /*4c40*/  UIADD3 UR18, UR10, 0x40, URZ ;  /* 0x000000400a127890 */ /* 0x000fc4000fffe03f */
[----:B------:R-:W-:Y:S02]  /*4c50*/  UIADD3 UR22, UR10, 0x60, URZ ;  /* 0x000000600a167890 */ /* 0x000fe4000fffe03f */
[----:B------:R-:W-:Y:S02]  /*4c60*/  UIADD3 UR26, UR10, 0x80, URZ ;  /* 0x000000800a1a7890 */ /* 0x000fe4000fffe03f */
[----:B------:R-:W-:Y:S01]  /*4c70*/  UIADD3 UR30, UR10, 0xa0, URZ ;  /* 0x000000a00a1e7890 */ /* 0x000fe2000fffe03f */
[----:B------:R-:W-:Y:S01]  /*4c80*/  UMOV UR9, 0xc0000010 ;  /* 0xc000001000097882 */ /* 0x000fe20000000000 */
[----:B------:R-:W-:Y:S01]  /*4c90*/  UIADD3 UR34, UR10, 0xc0, URZ ;  /* 0x000000c00a227890 */ /* 0x000fe2000fffe03f */
[----:B------:R-:W-:Y:S01]  /*4ca0*/  UMOV UR11, 0xc0000010 ;  /* 0xc0000010000b7882 */ /* 0x000fe20000000000 */
[----:B------:R-:W-:Y:S02]  /*4cb0*/  UIADD3 UR38, UR10, 0xe0, URZ ;  /* 0x000000e00a267890 */ /* 0x000fe4000fffe03f */
[----:B------:R-:W-:Y:S01]  /*4cc0*/  QGMMA.64x16x32.F32.E4M3.E4M3 R192, gdesc[UR8], R192, UP0 ;  /* 0x0020000008c079f3 */ /* 0x000fe2000bf008c0 */
[----:B------:R-:W-:Y:S01]  /*4cd0*/  UMOV UR12, UR8 ;  /* 0x00000008000c7c82 */ /* 0x000fe20008000000 */
[----:B------:R-:W-:Y:S01]  /*4ce0*/  UMOV UR13, UR9 ;  /* 0x00000009000d7c82 */ /* 0x000fe20008000000 */
[----:B------:R-:W-:Y:S01]  /*4cf0*/  UMOV UR15, 0xc0000010 ;  /* 0xc0000010000f7882 */ /* 0x000fe20000000000 */
[----:B------:R-:W-:Y:S01]  /*4d00*/  UIADD3 UR42, UR10, 0x100, URZ ;  /* 0x000001000a2a7890 */ /* 0x000fe2000fffe03f */
        /* <DEDUP_REMOVED lines=14> */
[----:B------:R-:W-:Y:S01]  /*4df0*/  UMOV UR28, UR8 ;  /* 0x00000008001c7c82 */ /* 0x000fe20008000000 */
[----:B------:R-:W-:Y:S01]  /*4e00*/  UMOV UR29, UR9 ;  /* 0x00000009001d7c82 */ /* 0x000fe20008000000 */
[----:B------:R-:W-:Y:S01]  /*4e10*/  UMOV UR31, 0xc0000010 ;  /* 0xc0000010001f7882 */ /* 0x000fe20000000000 */
[----:B------:R-:W-:Y:S01]  /*4e20*/  UMOV UR32, UR8 ;  /* 0x0000000800207c82 */ /* 0x000fe20008000000 */
[----:B------:R-:W-:Y:S01]  /*4e30*/  UMOV UR33, UR9 ;  /* 0x0000000900217c82 */ /* 0x000fe20008000000 */
[----:B------:R-:W-:Y:S01]  /*4e40*/  QGMMA.64x16x32.F32.E4M3.E4M3 R128, gdesc[UR24], R128, UP0 ;  /* 0x00200000188079f3 */ /* 0x000fe2000bf00880 */
[----:B------:R-:W-:Y:S01]  /*4e50*/  UMOV UR35, 0xc0000010 ;  /* 0xc000001000237882 */ /* 0x000fe20000000000 */
[----:B------:R-:W-:-:S02]  /*4e60*/  UIADD3 UR12, UR8, 0x100, URZ ;  /* 0x00000100080c7890 */ /* 0x000fc4000fffe03f */
[----:B------:R-:W-:Y:S01]  /*4e70*/  UMOV UR36, UR8 ;  /* 0x0000000800247c82 */ /* 0x000fe20008000000 */
[----:B------:R-:W-:Y:S01]  /*4e80*/  UMOV UR37, UR9 ;  /* 0x0000000900257c82 */ /* 0x000fe20008000000 */
[----:B------:R-:W-:Y:S01]  /*4e90*/  QGMMA.64x16x32.F32.E4M3.E4M3 R112, gdesc[UR28], R112, UP0 ;  /* 0x002000001c7079f3 */ /* 0x000fe2000bf00870 */
[----:B------:R-:W-:Y:S01]  /*4ea0*/  UMOV UR39, 0xc0000010 ;  /* 0xc000001000277882 */ /* 0x000fe20000000000 */
        /* <DEDUP_REMOVED lines=12> */
[----:B------:R-:W-:-:S02]  /*4f70*/  UIADD3 UR54, UR54, 0x1, URZ ;  /* 0x0000000136367890 */ /* 0x000fc4000fffe03f */
[----:B------:R-:W-:Y:S04]  /*4f80*/  QGMMA.64x16x32.F32.E4M3.E4M3 R48, gdesc[UR44], R48, UP0 ;  /* 0x002000002c3079f3 */ /* 0x000fe8000bf00830 */
[----:B------:R-:W-:Y:S01]  /*4f90*/  QGMMA.64x16x32.F32.E4M3.E4M3 R32, gdesc[UR48], R32, UP0 ;  /* 0x00200000302079f3 */ /* 0x000fe2000bf00820 */
[----:B------:R-:W-:Y:S01]  /*4fa0*/  UMOV UR48, UR12 ;  /* 0x0000000c00307c82 */ /* 0x000fe20008000000 */
[----:B------:R-:W-:Y:S01]  /*4fb0*/  UMOV UR49, 0xc0000010 ;  /* 0xc000001000317882 */ /* 0x000fe20000000000 */
[----:B------:R-:W-:Y:S01]  /*4fc0*/  UMOV UR44, UR48 ;  /* 0x00000030002c7c82 */ /* 0x000fe20008000000 */
[----:B------:R-:W-:Y:S01]  /*4fd0*/  UMOV UR45, UR49 ;  /* 0x00000031002d7c82 */ /* 0x000fe20008000000 */
[----:B------:R-:W-:Y:S01]  /*4fe0*/  QGMMA.64x16x32.F32.E4M3.E4M3 R24, gdesc[UR48], R24, UP0 ;  /* 0x00200000301879f3 */ /* 0x000fe2000bf00818 */
[----:B------:R-:W-:Y:S01]  /*4ff0*/  UMOV UR40, UR48 ;  /* 0x0000003000287c82 */ /* 0x000fe20008000000 */
        /* <DEDUP_REMOVED lines=23> */
[----:B------:R-:W-:-:S03]  /*5170*/  ULDC UR51, c[0x0][0x50c] ;  /* 0x0001430000337ab9 */ /* 0x000fc60000000800 */
[----:B------:R-:W-:Y:S04]  /*5180*/  QGMMA.64x16x32.F32.E4M3.E4M3 R136, gdesc[UR20], R136, UP0 ;  /* 0x00200000148879f3 */ /* 0x000fe8000bf00888 */
[----:B------:R-:W-:Y:S04]  /*5190*/  QGMMA.64x16x32.F32.E4M3.E4M3 R152, gdesc[UR16], R152, UP0 ;  /* 0x00200000109879f3 */ /* 0x000fe8000bf00898 */
[----:B------:R-:W-:Y:S04]  /*51a0*/  QGMMA.64x16x32.F32.E4M3.E4M3 R168, gdesc[UR12], R168, UP0 ;  /* 0x002000000ca879f3 */ /* 0x000fe8000bf008a8 */
[----:B------:R-:W-:Y:S01]  /*51b0*/  QGMMA.64x16x32.F32.E4M3.E4M3 R184, gdesc[UR8], R184, UP0, gsb0 ;  /* 0x0020000008b879f3 */ /* 0x000fe2000b8008b8 */
[----:B------:R-:W-:-:S04]  /*51c0*/  UISETP.NE.AND UP0, UPT, UR54, UR51, UPT ;  /* 0x000000333600728c */ /* 0x000fc8000bf05270 */
[----:B------:R-:W-:-:S06]  /*51d0*/  USEL UR8, URZ, 0x1, UP0 ;  /* 0x000000013f087887 */ /* 0x000fcc0008000000 */
[----:B------:R-:W-:Y:S01]  /*51e0*/  ISETP.NE.AND P0, PT, RZ, UR8, PT ;  /* 0x00000008ff007c0c */ /* 0x000fe2000bf05270 */
[----:B------:R-:W-:-:S12]  /*51f0*/  WARPGROUP.DEPBAR.LE gsb0, 0x1 ;  /* 0x00008000000079c5 */ /* 0x000fd80000010100 */
[----:B------:R-:W-:Y:S05]  /*5200*/  @!P0 BRA `(.L_x_29) ;  /* 0x0000001c00408947 */ /* 0x000fea0003800000 */
[----:B------:R-:W-:Y:S02]  /*5210*/  WARPGROUP.DEPBAR.LE gsb0, 0x0 ;  /* 0x00008000000079c5 */ /* 0x000fe40000010000 */
[----:B------:R-:W-:-:S01]  /*5220*/  FADD R226, R192, R226 ;  /* 0x000000e2c0e27221 */ /* 0x000fc20000000000 */
[----:B------:R-:W-:Y:S01]  /*5230*/  FADD R225, R193, R225 ;  /* 0x000000e1c1e17221 */ /* 0x000fe20000000000 */
[----:B------:R1:W-:Y:S01]  /*5240*/  STL [R1+0x214], R227 ;  /* 0x000214e301007387 */ /* 0x0003e20000100800 */
[----:B------:R-:W-:-:S01]  /*5250*/  FADD R224, R194, R224 ;  /* 0x000000e0c2e07221 */ /* 0x000fc20000000000 */
[----:B------:R-:W-:Y:S01]  /*5260*/  FADD R223, R195, R223 ;  /* 0x000000dfc3df7221 */ /* 0x000fe20000000000 */
[----:B------:R-:W-:-:S01]  /*5270*/  FADD R222, R196, R222 ;  /* 0x000000dec4de7221 */ /* 0x000fc20000000000 */
[----:B------:R-:W-:Y:S01]  /*5280*/  FADD R221, R197, R221 ;  /* 0x000000ddc5dd7221 */ /* 0x000fe20000000000 */
[----:B-1----:R-:W2:Y:S04]  /*5290*/  LDL.LU R227, [R1+0x18] ;  /* 0x0000180001e37983 */ /* 0x002ea80000300800 */
[----:B------:R1:W-:Y:S04]  /*52a0*/  STL [R1+0x218], R226 ;  /* 0x000218e201007387 */ /* 0x0003e80000100800 */
[----:B-1----:R-:W3:Y:S04]  /*52b0*/  LDL.LU R226, [R1+0x14] ;  /* 0x0000140001e27983 */ /* 0x002ee80000300800 */
[----:B------:R1:W-:Y:S04]  /*52c0*/  STL [R1+0x21c], R225 ;  /* 0x00021ce101007387 */ /* 0x0003e80000100800 */
[----:B-1----:R-:W4:Y:S04]  /*52d0*/  LDL.LU R225, [R1+0x10] ;  /* 0x0000100001e17983 */ /* 0x002f280000300800 */
[----:B------:R1:W-:Y:S04]  /*52e0*/  STL [R1+0x220], R224 ;  /* 0x000220e001007387 */ /* 0x0003e80000100800 */
[----:B-1----:R-:W4:Y:S04]  /*52f0*/  LDL.LU R224, [R1+0xc] ;  /* 0x00000c0001e07983 */ /* 0x002f280000300800 */
[----:B------:R1:W-:Y:S04]  /*5300*/  STL [R1+0x224], R223 ;  /* 0x000224df01007387 */ /* 0x0003e80000100800 */
[----:B-1----:R-:W4:Y:S04]  /*5310*/  LDL.LU R223, [R1+0x8] ;  /* 0x0000080001df7983 */ /* 0x002f280000300800 */
[----:B------:R1:W-:Y:S04]  /*5320*/  STL [R1+0x228], R222 ;  /* 0x000228de01007387 */ /* 0x0003e80000100800 */
[----:B-1----:R-:W4:Y:S04]  /*5330*/  LDL.LU R222, [R1+0x4] ;  /* 0x0000040001de7983 */ /* 0x002f280000300800 */
[----:B------:R1:W-:Y:S04]  /*5340*/  STL [R1+0x22c], R221 ;  /* 0x00022cdd01007387 */ /* 0x0003e80000100800 */
[----:B-1----:R-:W4:Y:S01]  /*5350*/  LDL.LU R221, [R1] ;  /* 0x0000000001dd7983 */ /* 0x002f220000300800 */
[----:B------:R-:W-:-:S01]  /*5360*/  FADD R220, R198, R220 ;  /* 0x000000dcc6dc7221 */ /* 0x000fc20000000000 */
[----:B------:R-:W-:Y:S01]  /*5370*/  FADD R219, R199, R219 ;  /* 0x000000dbc7db7221 */ /* 0x000fe20000000000 */
[----:B------:R-:W-:-:S01]  /*5380*/  FADD R218, R184, R218 ;  /* 0x000000dab8da7221 */ /* 0x000fc20000000000 */
[----:B------:R-:W-:Y:S01]  /*5390*/  FADD R217, R185, R217 ;  /* 0x000000d9b9d97221 */ /* 0x000fe20000000000 */
[----:B------:R-:W-:-:S01]  /*53a0*/  FADD R216, R186, R216 ;  /* 0x000000d8bad87221 */ /* 0x000fc20000000000 */
[----:B------:R-:W-:Y:S01]  /*53b0*/  STL [R1+0x230], R220 ;  /* 0x000230dc01007387 */ /* 0x000fe20000100800 */
        /* <DEDUP_REMOVED lines=47> */
[----:B-----5:R-:W-:Y:S01]  /*56b0*/  FADD R0, R145, R0 ;  /* 0x0000000091007221 */ /* 0x020fe20000000000 */
[----:B--2---:R-:W-:-:S01]  /*56c0*/  FADD R227, R136, R227 ;  /* 0x000000e388e37221 */ /* 0x004fc20000000000 */
[----:B---3--:R-:W-:Y:S01]  /*56d0*/  FADD R226, R151, R226 ;  /* 0x000000e297e27221 */ /* 0x008fe20000000000 */
[----:B----4-:R-:W-:-:S01]  /*56e0*/  FADD R225, R150, R225 ;  /* 0x000000e196e17221 */ /* 0x010fc20000000000 */
[----:B------:R-:W-:Y:S01]  /*56f0*/  FADD R224, R149, R224 ;  /* 0x000000e095e07221 */ /* 0x000fe20000000000 */
[----:B------:R-:W-:-:S01]  /*5700*/  FADD R223, R148, R223 ;  /* 0x000000df94df7221 */ /* 0x000fc20000000000 */
[----:B------:R-:W-:Y:S01]  /*5710*/  FADD R222, R147, R222 ;  /* 0x000000de93de7221 */ /* 0x000fe20000000000 */
[----:B------:R-:W-:-:S05]  /*5720*/  FADD R221, R146, R221 ;  /* 0x000000dd92dd7221 */ /* 0x000fca0000000000 */
[----:B------:R-:W-:Y:S04]  /*5730*/  STL [R1], R221 ;  /* 0x000000dd01007387 */ /* 0x000fe80000100800 */
[----:B------:R-:W-:Y:S04]  /*5740*/  STL [R1+0x4], R222 ;  /* 0x000004de01007387 */ /* 0x000fe80000100800 */
[----:B------:R-:W-:Y:S04]  /*5750*/  STL [R1+0x8], R223 ;  /* 0x000008df01007387 */ /* 0x000fe80000100800 */
[----:B------:R-:W-:Y:S04]  /*5760*/  STL [R1+0xc], R224 ;  /* 0x00000ce001007387 */ /* 0x000fe80000100800 */
[----:B------:R1:W-:Y:S04]  /*5770*/  STL [R1+0x18], R227 ;  /* 0x000018e301007387 */ /* 0x0003e80000100800 */
[----:B------:R-:W-:Y:S04]  /*5780*/  STL [R1+0x10], R225 ;  /* 0x000010e101007387 */ /* 0x000fe80000100800 */
[----:B-1----:R-:W2:Y:S04]  /*5790*/  LDL.LU R227, [R1+0x1c] ;  /* 0x00001c0001e37983 */ /* 0x002ea80000300800 */
[----:B------:R1:W-:Y:S04]  /*57a0*/  STL [R1+0x14], R226 ;  /* 0x000014e201007387 */ /* 0x0003e80000100800 */
[----:B-1----:R-:W3:Y:S04]  /*57b0*/  LDL.LU R226, [R1+0x20] ;  /* 0x0000200001e27983 */ /* 0x002ee80000300800 */
[----:B------:R-:W4:Y:S04]  /*57c0*/  LDL.LU R225, [R1+0x24] ;  /* 0x0000240001e17983 */ /* 0x000f280000300800 */
        /* <DEDUP_REMOVED lines=13> */
[----:B------:R-:W4:Y:S01]  /*58a0*/  LDL.LU R211, [R1+0x5c] ;  /* 0x00005c0001d37983 */ /* 0x000f220000300800 */
[----:B--2---:R-:W-:-:S05]  /*58b0*/  FADD R227, R137, R227 ;  /* 0x000000e389e37221 */ /* 0x004fca0000000000 */
[----:B------:R1:W-:Y:S01]  /*58c0*/  STL [R1+0x1c], R227 ;  /* 0x00001ce301007387 */ /* 0x0003e20000100800 */
[----:B---3--:R-:W-:-:S01]  /*58d0*/  FADD R226, R138, R226 ;  /* 0x000000e28ae27221 */ /* 0x008fc20000000000 */
[----:B----4-:R-:W-:-:S04]  /*58e0*/  FADD R225, R139, R225 ;  /* 0x000000e18be17221 */ /* 0x010fc80000000000 */
[----:B------:R2:W-:Y:S01]  /*58f0*/  STL [R1+0x20], R226 ;  /* 0x000020e201007387 */ /* 0x0005e20000100800 */
[----:B------:R-:W-:-:S03]  /*5900*/  FADD R224, R140, R224 ;  /* 0x000000e08ce07221 */ /* 0x000fc60000000000 */
        /* <DEDUP_REMOVED lines=24> */
[----:B-1----:R-:W4:Y:S01]  /*5a90*/  LDL.LU R227, [R1+0x60] ;  /* 0x0000600001e37983 */ /* 0x002f220000300800 */
[----:B------:R-:W-:-:S03]  /*5aa0*/  FADD R211, R121, R211 ;  /* 0x000000d379d37221 */ /* 0x000fc60000000000 */
[----:B------:R1:W-:Y:S04]  /*5ab0*/  STL [R1+0x54], R213 ;  /* 0x000054d501007387 */ /* 0x0003e80000100800 */
[----:B--2---:R-:W2:Y:S04]  /*5ac0*/  LDL.LU R226, [R1+0x64] ;  /* 0x0000640001e27983 */ /* 0x004ea80000300800 */
[----:B------:R1:W-:Y:S04]  /*5ad0*/  STL [R1+0x58], R212 ;  /* 0x000058d401007387 */ /* 0x0003e80000100800 */
[----:B---3--:R-:W3:Y:S04]  /*5ae0*/  LDL.LU R225, [R1+0x68] ;  /* 0x0000680001e17983 */ /* 0x008ee80000300800 */
[----:B------:R1:W-:Y:S04]  /*5af0*/  STL [R1+0x5c], R211 ;  /* 0x00005cd301007387 */ /* 0x0003e80000100800 */
[----:B----4-:R-:W4:Y:S04]  /*5b00*/  LDL.LU R224, [R1+0x6c] ;  /* 0x00006c0001e07983 */ /* 0x010f280000300800 */
[----:B0-----:R-:W4:Y:S04]  /*5b10*/  LDL.LU R223, [R1+0x70] ;  /* 0x0000700001df7983 */ /* 0x001f280000300800 */
        /* <DEDUP_REMOVED lines=9> */
[----:B-1----:R-:W4:Y:S04]  /*5bb0*/  LDL.LU R213, [R1+0x98] ;  /* 0x0000980001d57983 */ /* 0x002f280000300800 */
[----:B------:R-:W4:Y:S04]  /*5bc0*/  LDL.LU R212, [R1+0x9c] ;  /* 0x00009c0001d47983 */ /* 0x000f280000300800 */
[----:B------:R-:W4:Y:S01]  /*5bd0*/  LDL.LU R211, [R1+0xa0] ;  /* 0x0000a00001d37983 */ /* 0x000f220000300800 */
[----:B------:R-:W-:-:S01]  /*5be0*/  FADD R227, R122, R227 ;  /* 0x000000e37ae37221 */ /* 0x000fc20000000000 */
[----:B--2---:R-:W-:-:S04]  /*5bf0*/  FADD R226, R123, R226 ;  /* 0x000000e27be27221 */ /* 0x004fc80000000000 */
[----:B------:R0:W-:Y:S01]  /*5c00*/  STL [R1+0x60], R227 ;  /* 0x000060e301007387 */ /* 0x0001e20000100800 */
[----:B---3--:R-:W-:-:S03]  /*5c10*/  FADD R225, R124, R225 ;  /* 0x000000e17ce17221 */ /* 0x008fc60000000000 */
[----:B------:R1:W-:Y:S01]  /*5c20*/  STL [R1+0x64], R226 ;  /* 0x000064e201007387 */ /* 0x0003e20000100800 */
[----:B----4-:R-:W-:-:S03]  /*5c30*/  FADD R224, R125, R224 ;  /* 0x000000e07de07221 */ /* 0x010fc60000000000 */
        /* <DEDUP_REMOVED lines=24> */
[----:B0-----:R-:W4:Y:S01]  /*5dc0*/  LDL.LU R227, [R1+0xa4] ;  /* 0x0000a40001e37983 */ /* 0x001f220000300800 */
[----:B------:R-:W-:-:S03]  /*5dd0*/  FADD R211, R106, R211 ;  /* 0x000000d36ad37221 */ /* 0x000fc60000000000 */
[----:B------:R0:W-:Y:S04]  /*5de0*/  STL [R1+0x98], R213 ;  /* 0x000098d501007387 */ /* 0x0001e80000100800 */
[----:B-1----:R-:W4:Y:S04]  /*5df0*/  LDL.LU R226, [R1+0xa8] ;  /* 0x0000a80001e27983 */ /* 0x002f280000300800 */
[----:B------:R1:W-:Y:S04]  /*5e00*/  STL [R1+0x9c], R212 ;  /* 0x00009cd401007387 */ /* 0x0003e80000100800 */
[----:B--2---:R-:W2:Y:S04]  /*5e10*/  LDL.LU R225, [R1+0xac] ;  /* 0x0000ac0001e17983 */ /* 0x004ea80000300800 */
[----:B------:R1:W-:Y:S04]  /*5e20*/  STL [R1+0xa0], R211 ;  /* 0x0000a0d301007387 */ /* 0x0003e80000100800 */
[----:B---3--:R-:W3:Y:S04]  /*5e30*/  LDL.LU R224, [R1+0xb0] ;  /* 0x0000b00001e07983 */ /* 0x008ee80000300800 */
[----:B----4-:R-:W4:Y:S04]  /*5e40*/  LDL.LU R223, [R1+0xb4] ;  /* 0x0000b40001df7983 */ /* 0x010f280000300800 */
        /* <DEDUP_REMOVED lines=9> */
[----:B0-----:R-:W4:Y:S04]  /*5ee0*/  LDL.LU R213, [R1+0xdc] ;  /* 0x0000dc0001d57983 */ /* 0x001f280000300800 */
[----:B-1----:R-:W4:Y:S04]  /*5ef0*/  LDL.LU R212, [R1+0xe0] ;  /* 0x0000e00001d47983 */ /* 0x002f280000300800 */
[----:B------:R-:W4:Y:S01]  /*5f00*/  LDL.LU R211, [R1+0xe4] ;  /* 0x0000e40001d37983 */ /* 0x000f220000300800 */
[----:B------:R-:W-:-:S01]  /*5f10*/  FADD R227, R107, R227 ;  /* 0x000000e36be37221 */ /* 0x000fc20000000000 */
[----:B------:R-:W-:-:S04]  /*5f20*/  FADD R226, R108, R226 ;  /* 0x000000e26ce27221 */ /* 0x000fc80000000000 */
[----:B------:R0:W-:Y:S01]  /*5f30*/  STL [R1+0xa4], R227 ;  /* 0x0000a4e301007387 */ /* 0x0001e20000100800 */
[----:B--2---:R-:W-:-:S03]  /*5f40*/  FADD R225, R109, R225 ;  /* 0x000000e16de17221 */ /* 0x004fc60000000000 */
        /* <DEDUP_REMOVED lines=151> */
[----:B------:R-:W-:Y:S01]  /*68c0*/  STL [R1+0x170], R227 ;  /* 0x000170e301007387 */ /* 0x000fe20000100800 */
[----:B--2---:R-:W-:-:S03]  /*68d0*/  FADD R225, R48, R225 ;  /* 0x000000e130e17221 */ /* 0x004fc60000000000 */
[----:B------:R-:W-:Y:S01]  /*68e0*/  STL [R1+0x174], R226 ;  /* 0x000174e201007387 */ /* 0x000fe20000100800 */
[----:B---3--:R-:W-:-:S03]  /*68f0*/  FADD R224, R49, R224 ;  /* 0x000000e031e07221 */ /* 0x008fc60000000000 */
[----:B------:R-:W-:Y:S01]  /*6900*/  STL [R1+0x178], R225 ;  /* 0x000178e101007387 */ /* 0x000fe20000100800 */
[----:B----4-:R-:W-:-:S03]  /*6910*/  FADD R223, R50, R223 ;  /* 0x000000df32df7221 */ /* 0x010fc60000000000 */
[----:B------:R-:W-:Y:S01]  /*6920*/  STL [R1+0x17c], R224 ;  /* 0x00017ce001007387 */ /* 0x000fe20000100800 */
[----:B------:R-:W-:-:S03]  /*6930*/  FADD R222, R51, R222 ;  /* 0x000000de33de7221 */ /* 0x000fc60000000000 */
        /* <DEDUP_REMOVED lines=19> */
[----:B------:R-:W-:-:S01]  /*6a70*/  FADD R212, R45, R212 ;  /* 0x000000d42dd47221 */ /* 0x000fc20000000000 */
[----:B------:R-:W-:-:S05]  /*6a80*/  FADD R211, R46, R211 ;  /* 0x000000d32ed37221 */ /* 0x000fca0000000000 */
[----:B------:R0:W-:Y:S04]  /*6a90*/  STL [R1+0x1b0], R211 ;  /* 0x0001b0d301007387 */ /* 0x0001e80000100800 */
[----:B------:R-:W-:Y:S04]  /*6aa0*/  STL [R1+0x1a8], R213 ;  /* 0x0001a8d501007387 */ /* 0x000fe80000100800 */
[----:B0-----:R-:W2:Y:S04]  /*6ab0*/  LDL.LU R211, [R1+0x1b4] ;  /* 0x0001b40001d37983 */ /* 0x001ea80000300800 */
[----:B------:R0:W-:Y:S04]  /*6ac0*/  STL [R1+0x1ac], R212 ;  /* 0x0001acd401007387 */ /* 0x0001e80000100800 */
[----:B0-----:R-:W3:Y:S04]  /*6ad0*/  LDL.LU R212, [R1+0x1b8] ;  /* 0x0001b80001d47983 */ /* 0x001ee80000300800 */
        /* <DEDUP_REMOVED lines=17> */
[----:B---3--:R-:W-:-:S03]  /*6bf0*/  FADD R212, R32, R212 ;  /* 0x000000d420d47221 */ /* 0x008fc60000000000 */
[----:B0-----:R1:W5:Y:S01]  /*6c00*/  LDL.LU R211, [R1+0x254] ;  /* 0x0002540001d37983 */ /* 0x0013620000300800 */
[----:B----4-:R-:W-:-:S03]  /*6c10*/  FADD R213, R33, R213 ;  /* 0x000000d521d57221 */ /* 0x010fc60000000000 */
[----:B------:R0:W-:Y:S01]  /*6c20*/  STL [R1+0x1b8], R212 ;  /* 0x0001b8d401007387 */ /* 0x0001e20000100800 */
[----:B------:R-:W-:-:S01]  /*6c30*/  FADD R214, R34, R214 ;  /* 0x000000d622d67221 */ /* 0x000fc20000000000 */
[----:B------:R-:W-:Y:S02]  /*6c40*/  FADD R215, R35, R215 ;  /* 0x000000d723d77221 */ /* 0x000fe40000000000 */
[----:B0-----:R1:W5:Y:S01]  /*6c50*/  LDL.LU R212, [R1+0x250] ;  /* 0x0002500001d47983 */ /* 0x0013620000300800 */
[----:B------:R-:W-:-:S03]  /*6c60*/  FADD R216, R36, R216 ;  /* 0x000000d824d87221 */ /* 0x000fc60000000000 */
[----:B------:R0:W-:Y:S01]  /*6c70*/  STL [R1+0x1bc], R213 ;  /* 0x0001bcd501007387 */ /* 0x0001e20000100800 */
[----:B------:R-:W-:-:S01]  /*6c80*/  FADD R217, R37, R217 ;  /* 0x000000d925d97221 */ /* 0x000fc20000000000 */
[----:B------:R-:W-:Y:S02]  /*6c90*/  FADD R218, R38, R218 ;  /* 0x000000da26da7221 */ /* 0x000fe40000000000 */
[----:B0-----:R1:W5:Y:S04]  /*6ca0*/  LDL.LU R213, [R1+0x24c] ;  /* 0x00024c0001d57983 */ /* 0x0013680000300800 */
[----:B------:R0:W-:Y:S01]  /*6cb0*/  STL [R1+0x1c0], R214 ;  /* 0x0001c0d601007387 */ /* 0x0001e20000100800 */
[----:B------:R-:W-:-:S01]  /*6cc0*/  FADD R219, R39, R219 ;  /* 0x000000db27db7221 */ /* 0x000fc20000000000 */
[----:B------:R-:W-:-:S02]  /*6cd0*/  FADD R220, R24, R220 ;  /* 0x000000dc18dc7221 */ /* 0x000fc40000000000 */
[----:B0-----:R1:W5:Y:S04]  /*6ce0*/  LDL.LU R214, [R1+0x248] ;  /* 0x0002480001d67983 */ /* 0x0013680000300800 */
[----:B------:R0:W-:Y:S01]  /*6cf0*/  STL [R1+0x1c4], R215 ;  /* 0x0001c4d701007387 */ /* 0x0001e20000100800 */
[----:B------:R-:W-:-:S01]  /*6d00*/  FADD R221, R25, R221 ;  /* 0x000000dd19dd7221 */ /* 0x000fc20000000000 */
[----:B------:R-:W-:Y:S02]  /*6d10*/  FADD R222, R26, R222 ;  /* 0x000000de1ade7221 */ /* 0x000fe40000000000 */
[----:B0-----:R1:W5:Y:S04]  /*6d20*/  LDL.LU R215, [R1+0x244] ;  /* 0x0002440001d77983 */ /* 0x0013680000300800 */
[----:B------:R0:W-:Y:S01]  /*6d30*/  STL [R1+0x1c8], R216 ;  /* 0x0001c8d801007387 */ /* 0x0001e20000100800 */
[----:B------:R-:W-:-:S03]  /*6d40*/  FADD R223, R27, R223 ;  /* 0x000000df1bdf7221 */ /* 0x000fc60000000000 */
        /* <DEDUP_REMOVED lines=13> */
[----:B------:R0:W-:Y:S04]  /*6e20*/  STL [R1+0x1dc], R221 ;  /* 0x0001dcdd01007387 */ /* 0x0001e80000100800 */
        /* <DEDUP_REMOVED lines=12> */
[----:B0-----:R1:W5:Y:S01]  /*6ef0*/  LDL.LU R227, [R1+0x214] ;  /* 0x0002140001e37983 */ /* 0x0013620000300800 */
[----:B------:R-:W-:-:S05]  /*6f00*/  UMOV UR54, URZ ;  /* 0x0000003f00367c82 */ /* 0x000fca0008000000 */
.L_x_29:
[----:B------:R-:W-:Y:S05]  /*6f10*/  @!P1 BRA `(.L_x_30) ;  /* 0x0000000000049947 */ /* 0x000fea0003800000 */
[----:B------:R-:W-:Y:S01]  /*6f20*/  BPT.TRAP 0x1 ;  /* 0x000000040000795c */ /* 0x000fe20000300000 */
.L_x_30:
[----:B------:R0:W-:Y:S04]  /*6f30*/  STL [R1+0x218], R2 ;  /* 0x0002180201007387 */ /* 0x0001e80000100800 */
[----:B0-----:R-:W2:Y:S04]  /*6f40*/  LDL R2, [R1+0x1f8] ;  /* 0x0001f80001027983 */ /* 0x001ea80000100800 */
[----:B-----5:R0:W-:Y:S04]  /*6f50*/  STL [R1+0x214], R0 ;  /* 0x0002140001007387 */ /* 0x0201e80000100800 */
[----:B0-----:R-:W3:Y:S01]  /*6f60*/  LDL R0, [R1+0x1fc] ;  /* 0x0001fc0001007983 */ /* 0x001ee20000100800 */
[----:B------:R-:W-:Y:S01]  /*6f70*/  IMAD.U32 R229, RZ, RZ, UR55 ;  /* 0x00000037ffe57e24 */ /* 0x000fe2000f8e00ff */
[----:B--2---:R-:W-:-:S02]  /*6f80*/  ISETP.NE.AND P0, PT, R2, RZ, PT ;  /* 0x000000ff0200720c */ /* 0x004fc40003f05270 */
[----:B------:R0:W5:Y:S11]  /*6f90*/  LDL.LU R2, [R1+0x218] ;  /* 0x0002180001027983 */ /* 0x0001760000300800 */
[----:B------:R-:W-:-:S05]  /*6fa0*/  @P0 LEA R229, R229, UR6, 0x3 ;  /* 0x00000006e5e50c11 */ /* 0x000fca000f8e18ff */
[----:B------:R-:W-:-:S05]  /*6fb0*/  @P0 VIADD R229, R229, 0x98 ;  /* 0x00000098e5e50836 */ /* 0x000fca0000000000 */
[----:B---3--:R-:W-:Y:S02]  /*6fc0*/  @P0 PRMT R229, R0, 0x654, R229 ;  /* 0x0000065400e50816 */ /* 0x008fe400000000e5 */
[----:B------:R0:W5:Y:S01]  /*6fd0*/  LDL.LU R0, [R1+0x214] ;  /* 0x0002140001007983 */ /* 0x0001620000300800 */
[----:B------:R-:W-:Y:S01]  /*6fe0*/  UISETP.GT.U32.AND UP0, UPT, UR58, 0x1, UPT ;  /* 0x000000013a00788c */ /* 0x000fe2000bf04070 */
[----:B------:R0:W-:Y:S05]  /*6ff0*/  @P0 SYNCS.ARRIVE.TRANS64.RED.A1T0 RZ, [R229+URZ], RZ ;  /* 0x000000ffe5ff09a7 */ /* 0x0001ea000810043f */
[----:B------:R-:W-:-:S13]  /*7000*/  PLOP3.LUT P0, PT, PT, PT, UP0, 0x80, 0x0 ;  /* 0x000000000000781c */ /* 0x000fda0003f0f008 */
[----:B0-----:R-:W-:Y:S05]  /*7010*/  @P0 BRA `(.L_x_31) ;  /* 0x0000000000040947 */ /* 0x001fea0003800000 */
[----:B------:R-:W-:Y:S01]  /*7020*/  BPT.TRAP 0x1 ;  /* 0x000000040000795c */ /* 0x000fe20000300000 */
.L_x_31:
[----:B------:R-:W-:Y:S01]  /*7030*/  UIADD3 UR7, UR7, 0x1, URZ ;  /* 0x0000000107077890 */ /* 0x000fe2000fffe03f */
[C---:B------:R-:W-:Y:S01]  /*7040*/  ISETP.GT.AND P0, PT, R228.reuse, 0x1, PT ;  /* 0x00000001e400780c */ /* 0x040fe20003f04270 */
[----:B------:R-:W-:Y:S01]  /*7050*/  UIADD3 UR55, UR55, 0x1, URZ ;  /* 0x0000000137377890 */ /* 0x000fe2000fffe03f */
[----:B------:R-:W-:Y:S01]  /*7060*/  VIADD R228, R228, 0xffffffff ;  /* 0xffffffffe4e47836 */ /* 0x000fe20000000000 */
[----:B------:R-:W-:Y:S02]  /*7070*/  UISETP.NE.AND UP0, UPT, UR7, 0x13, UPT ;  /* 0x000000130700788c */ /* 0x000fe4000bf05270 */
[----:B------:R-:W-:Y:S02]  /*7080*/  UISETP.NE.AND UP1, UPT, UR55, 0x13, UPT ;  /* 0x000000133700788c */ /* 0x000fe4000bf25270 */
[----:B------:R-:W-:Y:S02]  /*7090*/  USEL UR9, URZ, 0x1, UP0 ;  /* 0x000000013f097887 */ /* 0x000fe40008000000 */
[----:B------:R-:W-:-:S02]  /*70a0*/  USEL UR7, UR7, URZ, UP0 ;  /* 0x0000003f07077287 */ /* 0x000fc40008000000 */
[----:B------:R-:W-:Y:S02]  /*70b0*/  USEL UR55, UR55, URZ, UP1 ;  /* 0x0000003f37377287 */ /* 0x000fe40008800000 */
[----:B------:R-:W-:Y:S01]  /*70c0*/  LOP3.LUT R227, R227, UR9, RZ, 0x3c, !PT ;  /* 0x00000009e3e37c12 */ /* 0x000fe2000f8e3cff */
[----:B------:R-:W-:Y:S01]  /*70d0*/  UMOV UR9, 0x1 ;  /* 0x0000000100097882 */ /* 0x000fe20000000000 */
[----:B------:R-:W-:Y:S08]  /*70e0*/  @P0 BRA `(.L_x_32) ;  /* 0xffffffd800680947 */ /* 0x000ff0000383ffff */
.L_x_24:
[----:B------:R-:W-:-:S04]  /*70f0*/  UISETP.NE.AND UP0, UPT, UR54, URZ, UPT ;  /* 0x0000003f3600728c */ /* 0x000fc8000bf05270 */
[----:B------:R-:W-:-:S06]  /*7100*/  USEL UR7, URZ, 0x1, !UP0 ;  /* 0x000000013f077887 */ /* 0x000fcc000c000000 */
[----:B------:R-:W-:-:S13]  /*7110*/  ISETP.NE.AND P0, PT, RZ, UR7, PT ;  /* 0x00000007ff007c0c */ /* 0x000fda000bf05270 */
[----:B------:R-:W-:Y:S05]  /*7120*/  @!P0 BRA `(.L_x_33) ;  /* 0x0000001c00a48947 */ /* 0x000fea0003800000 */
[----:B------:R-:W-:Y:S02]  /*7130*/  WARPGROUP.DEPBAR.LE gsb0, 0x0 ;  /* 0x00008000000079c5 */ /* 0x000fe40000010000 */
[----:B------:R-:W-:Y:S01]  /*7140*/  FADD R226, R192, R226 ;  /* 0x000000e2c0e27221 */ /* 0x000fe20000000000 */
[----:B------:R-:W2:Y:S04]  /*7150*/  LDL.LU R227, [R1+0x4] ;  /* 0x0000040001e37983 */ /* 0x000ea80000300800 */
[----:B------:R0:W-:Y:S04]  /*7160*/  STL [R1+0x214], R226 ;  /* 0x000214e201007387 */ /* 0x0001e80000100800 */
[----:B0-----:R-:W3:Y:S01]  /*7170*/  LDL.LU R226, [R1] ;  /* 0x0000000001e27983 */ /* 0x001ee20000300800 */
[----:B------:R-:W-:Y:S01]  /*7180*/  FADD R225, R193, R225 ;  /* 0x000000e1c1e17221 */ /* 0x000fe20000000000 */
[----:B------:R-:W-:Y:S01]  /*7190*/  FADD R224, R194, R224 ;  /* 0x000000e0c2e07221 */ /* 0x000fe20000000000 */
[----:B------:R-:W-:Y:S01]  /*71a0*/  FADD R223, R195, R223 ;  /* 0x000000dfc3df7221 */ /* 0x000fe20000000000 */
[----:B------:R-:W-:Y:S01]  /*71b0*/  FADD R222, R196, R222 ;  /* 0x000000dec4de7221 */ /* 0x000fe20000000000 */
[----:B------:R-:W-:Y:S01]  /*71c0*/  FADD R221, R197, R221 ;  /* 0x000000ddc5dd7221 */ /* 0x000fe20000000000 */
[----:B------:R-:W-:Y:S01]  /*71d0*/  STL [R1+0x218], R225 ;  /* 0x000218e101007387 */ /* 0x000fe20000100800 */
        /* <DEDUP_REMOVED lines=56> */
[----:B-----5:R-:W-:Y:S01]  /*7560*/  FADD R2, R144, R2 ;  /* 0x0000000290027221 */ /* 0x020fe20000000000 */
[----:B------:R-:W-:-:S02]  /*7570*/  FADD R0, R145, R0 ;  /* 0x0000000091007221 */ /* 0x000fc40000000000 */
[----:B------:R-:W-:Y:S04]  /*7580*/  STL [R1+0x254], R210 ;  /* 0x000254d201007387 */ /* 0x000fe80000100800 */
        /* <DEDUP_REMOVED lines=12> */
[----:B------:R0:W-:Y:S04]  /*7650*/  STL [R1+0x288], R21 ;  /* 0x0002881501007387 */ /* 0x0001e80000100800 */
[----:B0-----:R-:W4:Y:S04]  /*7660*/  LDL.LU R21, [R1+0x8] ;  /* 0x0000080001157983 */ /* 0x001f280000300800 */
[----:B------:R-:W4:Y:S01]  /*7670*/  LDL.LU R22, [R1+0xc] ;  /* 0x00000c0001167983 */ /* 0x000f220000300800 */
[----:B--2---:R-:W-:Y:S01]  /*7680*/  FADD R227, R147, R227 ;  /* 0x000000e393e37221 */ /* 0x004fe20000000000 */
[----:B---3--:R-:W-:-:S05]  /*7690*/  FADD R226, R146, R226 ;  /* 0x000000e292e27221 */ /* 0x008fca0000000000 */
[----:B------:R0:W-:Y:S04]  /*76a0*/  STL [R1], R226 ;  /* 0x000000e201007387 */ /* 0x0001e80000100800 */
[----:B------:R-:W2:Y:S04]  /*76b0*/  LDL.LU R23, [R1+0x10] ;  /* 0x0000100001177983 */ /* 0x000ea80000300800 */
[----:B------:R3:W-:Y:S04]  /*76c0*/  STL [R1+0x4], R227 ;  /* 0x000004e301007387 */ /* 0x0007e80000100800 */
[----:B------:R-:W2:Y:S04]  /*76d0*/  LDL.LU R200, [R1+0x14] ;  /* 0x0000140001c87983 */ /* 0x000ea80000300800 */
        /* <DEDUP_REMOVED lines=25> */
[----:B0-----:R-:W2:Y:S04]  /*7870*/  LDL.LU R226, [R1+0x7c] ;  /* 0x00007c0001e27983 */ /* 0x001ea80000300800 */
[----:B---3--:R-:W3:Y:S01]  /*7880*/  LDL.LU R227, [R1+0x80] ;  /* 0x0000800001e37983 */ /* 0x008ee20000300800 */
[----:B----4-:R-:W-:Y:S01]  /*7890*/  FADD R21, R148, R21 ;  /* 0x0000001594157221 */ /* 0x010fe20000000000 */
[----:B------:R-:W-:-:S04]  /*78a0*/  FADD R22, R149, R22 ;  /* 0x0000001695167221 */ /* 0x000fc80000000000 */
[----:B------:R0:W-:Y:S04]  /*78b0*/  STL [R1+0x8], R21 ;  /* 0x0000081501007387 */ /* 0x0001e80000100800 */
[----:B------:R4:W-:Y:S01]  /*78c0*/  STL [R1+0xc], R22 ;  /* 0x00000c1601007387 */ /* 0x0009e20000100800 */
[----:B--2---:R-:W-:Y:S01]  /*78d0*/  FADD R23, R150, R23 ;  /* 0x0000001796177221 */ /* 0x004fe20000000000 */
[----:B------:R-:W-:-:S04]  /*78e0*/  FADD R200, R151, R200 ;  /* 0x000000c897c87221 */ /* 0x000fc80000000000 */
        /* <DEDUP_REMOVED lines=52> */
[----:B0-----:R-:W2:Y:S01]  /*7c30*/  LDL.LU R21, [R1+0x84] ;  /* 0x0000840001157983 */ /* 0x001ea20000300800 */
[----:B---3--:R-:W-:-:S03]  /*7c40*/  FADD R227, R114, R227 ;  /* 0x000000e372e37221 */ /* 0x008fc60000000000 */
[----:B------:R0:W-:Y:S04]  /*7c50*/  STL [R1+0x78], R225 ;  /* 0x000078e101007387 */ /* 0x0001e80000100800 */
[----:B----4-:R-:W3:Y:S04]  /*7c60*/  LDL.LU R22, [R1+0x88] ;  /* 0x0000880001167983 */ /* 0x010ee80000300800 */
[----:B------:R4:W-:Y:S04]  /*7c70*/  STL [R1+0x7c], R226 ;  /* 0x00007ce201007387 */ /* 0x0009e80000100800 */
[----:B--2---:R-:W2:Y:S04]  /*7c80*/  LDL.LU R23, [R1+0x8c] ;  /* 0x00008c0001177983 */ /* 0x004ea80000300800 */
[----:B------:R4:W-:Y:S04]  /*7c90*/  STL [R1+0x80], R227 ;  /* 0x000080e301007387 */ /* 0x0009e80000100800 */
[----:B-1----:R-:W2:Y:S04]  /*7ca0*/  LDL.LU R200, [R1+0x90] ;  /* 0x0000900001c87983 */ /* 0x002ea80000300800 */
        /* <DEDUP_REMOVED lines=25> */
[----:B----4-:R-:W4:Y:S04]  /*7e40*/  LDL.LU R226, [R1+0xf8] ;  /* 0x0000f80001e27983 */ /* 0x010f280000300800 */
[----:B------:R-:W4:Y:S01]  /*7e50*/  LDL.LU R227, [R1+0xfc] ;  /* 0x0000fc0001e37983 */ /* 0x000f220000300800 */
[----:B------:R-:W-:Y:S01]  /*7e60*/  FADD R21, R115, R21 ;  /* 0x0000001573157221 */ /* 0x000fe20000000000 */
[----:B---3--:R-:W-:-:S04]  /*7e70*/  FADD R22, R116, R22 ;  /* 0x0000001674167221 */ /* 0x008fc80000000000 */
[----:B------:R0:W-:Y:S01]  /*7e80*/  STL [R1+0x84], R21 ;  /* 0x0000841501007387 */ /* 0x0001e20000100800 */
[----:B--2---:R-:W-:-:S03]  /*7e90*/  FADD R23, R117, R23 ;  /* 0x0000001775177221 */ /* 0x004fc60000000000 */
        /* <DEDUP_REMOVED lines=53> */
[----:B----4-:R-:W-:-:S03]  /*81f0*/  FADD R226, R80, R226 ;  /* 0x000000e250e27221 */ /* 0x010fc60000000000 */
        /* <DEDUP_REMOVED lines=8> */
[----:B------:R-:W3:Y:S04]  /*8280*/  LDL.LU R201, [R1+0x110] ;  /* 0x0001100001c97983 */ /* 0x000ee80000300800 */
        /* <DEDUP_REMOVED lines=23> */
[----:B0-----:R-:W3:Y:S04]  /*8400*/  LDL.LU R225, [R1+0x170] ;  /* 0x0001700001e17983 */ /* 0x001ee80000300800 */
[----:B-1----:R-:W3:Y:S04]  /*8410*/  LDL.LU R226, [R1+0x174] ;  /* 0x0001740001e27983 */ /* 0x002ee80000300800 */
[----:B------:R-:W3:Y:S01]  /*8420*/  LDL.LU R227, [R1+0x178] ;  /* 0x0001780001e37983 */ /* 0x000ee20000300800 */
[----:B----4-:R-:W-:Y:S01]  /*8430*/  FADD R21, R82, R21 ;  /* 0x0000001552157221 */ /* 0x010fe20000000000 */
[----:B------:R-:W-:-:S04]  /*8440*/  FADD R22, R83, R22 ;  /* 0x0000001653167221 */ /* 0x000fc80000000000 */
[----:B------:R0:W-:Y:S01]  /*8450*/  STL [R1+0x100], R21 ;  /* 0x0001001501007387 */ /* 0x0001e20000100800 */
[----:B--2---:R-:W-:-:S03]  /*8460*/  FADD R23, R84, R23 ;  /* 0x0000001754177221 */ /* 0x004fc60000000000 */
[----:B------:R1:W-:Y:S01]  /*8470*/  STL [R1+0x104], R22 ;  /* 0x0001041601007387 */ /* 0x0003e20000100800 */
[----:B---3--:R-:W-:-:S03]  /*8480*/  FADD R200, R85, R200 ;  /* 0x000000c855c87221 */ /* 0x008fc60000000000 */
        /* <DEDUP_REMOVED lines=87> */
[----:B------:R-:W-:-:S05]  /*8a00*/  FADD R21, R49, R21 ;  /* 0x0000001531157221 */ /* 0x000fca0000000000 */
[----:B------:R0:W-:Y:S01]  /*8a10*/  STL [R1+0x17c], R21 ;  /* 0x00017c1501007387 */ /* 0x0001e20000100800 */
[----:B------:R-:W-:-:S03]  /*8a20*/  FADD R22, R50, R22 ;  /* 0x0000001632167221 */ /* 0x000fc60000000000 */
[----:B0-----:R0:W5:Y:S01]  /*8a30*/  LDL.LU R21, [R1+0x288] ;  /* 0x0002880001157983 */ /* 0x0011620000300800 */
[----:B--2---:R-:W-:-:S03]  /*8a40*/  FADD R23, R51, R23 ;  /* 0x0000001733177221 */ /* 0x004fc60000000000 */
[----:B------:R1:W-:Y:S01]  /*8a50*/  STL [R1+0x180], R22 ;  /* 0x0001801601007387 */ /* 0x0003e20000100800 */
[----:B---3--:R-:W-:Y:S01]  /*8a60*/  FADD R200, R52, R200 ;  /* 0x000000c834c87221 */ /* 0x008fe20000000000 */
[----:B----4-:R-:W-:Y:S02]  /*8a70*/  FADD R201, R53, R201 ;  /* 0x000000c935c97221 */ /* 0x010fe40000000000 */
[----:B-1----:R0:W5:Y:S01]  /*8a80*/  LDL.LU R22, [R1+0x284] ;  /* 0x0002840001167983 */ /* 0x0021620000300800 */
[----:B------:R-:W-:-:S03]  /*8a90*/  FADD R202, R54, R202 ;  /* 0x000000ca36ca7221 */ /* 0x000fc60000000000 */
[----:B------:R1:W-:Y:S01]  /*8aa0*/  STL [R1+0x184], R23 ;  /* 0x0001841701007387 */ /* 0x0003e20000100800 */
[----:B------:R-:W-:-:S03]  /*8ab0*/  FADD R203, R55, R203 ;  /* 0x000000cb37cb7221 */ /* 0x000fc60000000000 */
[----:B-1----:R0:W5:Y:S01]  /*8ac0*/  LDL.LU R23, [R1+0x280] ;  /* 0x0002800001177983 */ /* 0x0021620000300800 */
[----:B------:R-:W-:-:S03]  /*8ad0*/  FADD R204, R40, R204 ;  /* 0x000000cc28cc7221 */ /* 0x000fc60000000000 */
[----:B------:R1:W-:Y:S01]  /*8ae0*/  STL [R1+0x188], R200 ;  /* 0x000188c801007387 */ /* 0x0003e20000100800 */
[----:B------:R-:W-:Y:S01]  /*8af0*/  FADD R205, R41, R205 ;  /* 0x000000cd29cd7221 */ /* 0x000fe20000000000 */
[----:B------:R-:W-:Y:S02]  /*8b00*/  FADD R206, R42, R206 ;  /* 0x000000ce2ace7221 */ /* 0x000fe40000000000 */
[----:B-1----:R0:W5:Y:S04]  /*8b10*/  LDL.LU R200, [R1+0x27c] ;  /* 0x00027c0001c87983 */ /* 0x0021680000300800 */
[----:B------:R1:W-:Y:S01]  /*8b20*/  STL [R1+0x18c], R201 ;  /* 0x00018cc901007387 */ /* 0x0003e20000100800 */
[----:B------:R-:W-:Y:S01]  /*8b30*/  FADD R207, R43, R207 ;  /* 0x000000cf2bcf7221 */ /* 0x000fe20000000000 */
[----:B------:R-:W-:-:S02]  /*8b40*/  FADD R208, R44, R208 ;  /* 0x000000d02cd07221 */ /* 0x000fc40000000000 */
[----:B-1----:R0:W5:Y:S04]  /*8b50*/  LDL.LU R201, [R1+0x278] ;  /* 0x0002780001c97983 */ /* 0x0021680000300800 */
[----:B------:R1:W-:Y:S01]  /*8b60*/  STL [R1+0x190], R202 ;  /* 0x000190ca01007387 */ /* 0x0003e20000100800 */
[----:B------:R-:W-:-:S03]  /*8b70*/  FADD R209, R45, R209 ;  /* 0x000000d12dd17221 */ /* 0x000fc60000000000 */
        /* <DEDUP_REMOVED lines=55> */
[----:B------:R1:W-:Y:S04]  /*8ef0*/  STL [R1+0x1dc], R221 ;  /* 0x0001dcdd01007387 */ /* 0x0003e80000100800 */
        /* <DEDUP_REMOVED lines=11> */
[----:B------:R0:W-:Y:S02]  /*8fb0*/  STL [R1+0x1f4], R227 ;  /* 0x0001f4e301007387 */ /* 0x0001e40000100800 */
.L_x_33:
[----:B------:R-:W-:Y:S02]  /*8fc0*/  WARPGROUP.DEPBAR.LE gsb0, 0x0 ;  /* 0x00008000000079c5 */ /* 0x000fe40000010000 */
[----:B------:R-:W1:Y:S02]  /*8fd0*/  LDC R24, c[0x0][0x28c] ;  /* 0x0000a300ff187b82 */ /* 0x000e640000000800 */
[----:B-1----:R-:W-:-:S13]  /*8fe0*/  ISETP.GE.AND P0, PT, R24, 0x1, PT ;  /* 0x000000011800780c */ /* 0x002fda0003f06270 */
[----:B------:R-:W-:Y:S05]  /*8ff0*/  @!P0 BRA `(.L_x_34) ;  /* 0x00000000006c8947 */ /* 0x000fea0003800000 */
[----:B------:R-:W-:-:S06]  /*9000*/  UISETP.NE.AND UP0, UPT, UR57, 0x3, UPT ;  /* 0x000000033900788c */ /* 0x000fcc000bf05270 */
[----:B------:R-:W-:-:S13]  /*9010*/  PLOP3.LUT P0, PT, PT, PT, UP0, 0x80, 0x0 ;  /* 0x000000000000781c */ /* 0x000fda0003f0f008 */
[----:B------:R-:W-:Y:S05]  /*9020*/  @!P0 BRA `(.L_x_35) ;  /* 0x0000000000048947 */ /* 0x000fea0003800000 */
[----:B------:R-:W-:Y:S01]  /*9030*/  BPT.TRAP 0x1 ;  /* 0x000000040000795c */ /* 0x000fe20000300000 */
.L_x_35:
[----:B0-----:R-:W2:Y:S01]  /*9040*/  LDL R227, [R1+0x1f8] ;  /* 0x0001f80001e37983 */ /* 0x001ea20000100800 */
[----:B------:R-:W-:Y:S01]  /*9050*/  BSSY B0, `(.L_x_36) ;  /* 0x0000011000007945 */ /* 0x000fe20003800000 */
[----:B--2---:R-:W-:-:S13]  /*9060*/  ISETP.NE.AND P0, PT, R227, RZ, PT ;  /* 0x000000ffe300720c */ /* 0x004fda0003f05270 */
[----:B------:R-:W-:Y:S05]  /*9070*/  @!P0 BRA `(.L_x_37) ;  /* 0x0000000000388947 */ /* 0x000fea0003800000 */
[----:B------:R-:W2:Y:S01]  /*9080*/  LDL R227, [R1+0x1fc] ;  /* 0x0001fc0001e37983 */ /* 0x000ea20000100800 */
[----:B------:R-:W-:-:S04]  /*9090*/  UISETP.LT.AND UP0, UPT, UR60, 0x1, UPT ;  /* 0x000000013c00788c */ /* 0x000fc8000bf01270 */
[----:B------:R-:W-:-:S04]  /*90a0*/  USEL UR7, UR60, 0x1, UP0 ;  /* 0x000000013c077887 */ /* 0x000fc80008000000 */
[----:B------:R-:W-:-:S04]  /*90b0*/  UIADD3 UR7, UR59, UR60, -UR7 ;  /* 0x0000003c3b077290 */ /* 0x000fc8000fffe807 */
[----:B------:R-:W-:-:S04]  /*90c0*/  UIMAD.WIDE.U32 UR8, UR7, -0x50d79435, URZ ;  /* 0xaf286bcb070878a5 */ /* 0x000fc8000f8e003f */
[----:B------:R-:W-:-:S04]  /*90d0*/  UIADD3 UR8, UR7, -UR9, URZ ;  /* 0x8000000907087290 */ /* 0x000fc8000fffe03f */
[----:B------:R-:W-:-:S04]  /*90e0*/  ULEA.HI UR8, UR8, UR9, URZ, 0x1f ;  /* 0x0000000908087291 */ /* 0x000fc8000f8ff83f */
[----:B------:R-:W-:-:S04]  /*90f0*/  USHF.R.U32.HI UR8, URZ, 0x4, UR8 ;  /* 0x000000043f087899 */ /* 0x000fc80008011608 */
[----:B------:R-:W-:-:S04]  /*9100*/  UIMAD UR8, UR8, -0x13, UR7 ;  /* 0xffffffed080878a4 */ /* 0x000fc8000f8e0207 */
[----:B------:R-:W-:-:S04]  /*9110*/  ULEA UR8, UR8, UR6, 0x3 ;  /* 0x0000000608087291 */ /* 0x000fc8000f8e183f */
[----:B------:R-:W-:-:S06]  /*9120*/  UIADD3 UR8, UR8, 0x98, URZ ;  /* 0x0000009808087890 */ /* 0x000fcc000fffe03f */
[----:B------:R-:W-:-:S05]  /*9130*/  IMAD.U32 R24, RZ, RZ, UR8 ;  /* 0x00000008ff187e24 */ /* 0x000fca000f8e00ff */
[----:B--2---:R-:W-:-:S04]  /*9140*/  PRMT R24, R227, 0x654, R24 ;  /* 0x00000654e3187816 */ /* 0x004fc80000000018 */
[----:B------:R0:W-:Y:S03]  /*9150*/  SYNCS.ARRIVE.TRANS64.RED.A1T0 RZ, [R24+URZ], RZ ;  /* 0x000000ff18ff79a7 */ /* 0x0001e6000810043f */
.L_x_37:
[----:B------:R-:W-:Y:S05]  /*9160*/  BSYNC B0 ;  /* 0x0000000000007941 */ /* 0x000fea0003800000 */
.L_x_36:
[----:B------:R-:W-:-:S06]  /*9170*/  UISETP.GT.U32.AND UP0, UPT, UR58, 0x1, UPT ;  /* 0x000000013a00788c */ /* 0x000fcc000bf04070 */
[----:B------:R-:W-:-:S13]  /*9180*/  PLOP3.LUT P0, PT, PT, PT, UP0, 0x80, 0x0 ;  /* 0x000000000000781c */ /* 0x000fda0003f0f008 */
[----:B------:R-:W-:Y:S05]  /*9190*/  @P0 BRA `(.L_x_34) ;  /* 0x0000000000040947 */ /* 0x000fea0003800000 */
[----:B------:R-:W-:Y:S01]  /*91a0*/  BPT.TRAP 0x1 ;  /* 0x000000040000795c */ /* 0x000fe20000300000 */
.L_x_34:
[----:B-----5:R1:W-:Y:S01]  /*91b0*/  STL [R1+0x218], R2 ;  /* 0x0002180201007387 */ /* 0x0203e20000100800 */
[----:B------:R-:W-:Y:S01]  /*91c0*/  USHF.R.S32.HI UR9, URZ, 0x1f, UR61 ;  /* 0x0000001f3f097899 */ /* 0x000fe2000801143d */
[----:B------:R-:W2:Y:S01]  /*91d0*/  LDC R29, c[0x0][0x288] ;  /* 0x0000a200ff1d7b82 */ /* 0x000ea20000000800 */
[----:B------:R-:W-:Y:S01]  /*91e0*/  ULDC.64 UR10, c[0x0][0x5d0] ;  /* 0x00017400000a7ab9 */ /* 0x000fe20000000a00 */
[----:B-1----:R-:W3:Y:S04]  /*91f0*/  LDL.LU R2, [R1+0x208] ;  /* 0x0002080001027983 */ /* 0x002ee80000300800 */
[----:B------:R1:W-:Y:S04]  /*9200*/  STL [R1+0x214], R0 ;  /* 0x0002140001007387 */ /* 0x0003e80000100800 */
[----:B0-----:R-:W4:Y:S01]  /*9210*/  LDL.LU R227, [R1+0x20c] ;  /* 0x00020c0001e37983 */ /* 0x001f220000300800 */
[----:B-1----:R-:W0:Y:S01]  /*9220*/  S2R R0, SR_TID.X ;  /* 0x0000000000007919 */ /* 0x002e220000002100 */
[----:B------:R-:W-:-:S02]  /*9230*/  UIMAD UR6, UR9, UR10, URZ ;  /* 0x0000000a090672a4 */ /* 0x000fc4000f8e023f */
[----:B------:R-:W-:Y:S02]  /*9240*/  UIADD3 UR59, UR60, UR59, URZ ;  /* 0x0000003b3c3b7290 */ /* 0x000fe4000fffe03f */
[----:B------:R-:W-:Y:S02]  /*9250*/  UIMAD UR8, UR61, UR11, UR6 ;  /* 0x0000000b3d0872a4 */ /* 0x000fe4000f8e0206 */
[----:B------:R-:W-:Y:S02]  /*9260*/  UISETP.GT.U32.AND UP0, UPT, UR59, 0x12, UPT ;  /* 0x000000123b00788c */ /* 0x000fe4000bf04070 */
[----:B------:R-:W-:Y:S01]  /*9270*/  UIMAD.WIDE.U32 UR6, UR59, -0x50d79435, URZ ;  /* 0xaf286bcb3b0678a5 */ /* 0x000fe2000f8e003f */
[----:B---3--:R-:W-:Y:S01]  /*9280*/  R2UR UR12, R2 ;  /* 0x00000000020c72ca */ /* 0x008fe200000e0000 */
[----:B------:R-:W-:Y:S01]  /*9290*/  UISETP.GE.U32.AND UP1, UPT, UR60, 0x13, UPT ;  /* 0x000000133c00788c */ /* 0x000fe2000bf26070 */
[----:B------:R-:W3:Y:S01]  /*92a0*/  LDL.LU R2, [R1+0x210] ;  /* 0x0002100001027983 */ /* 0x000ee20000300800 */
[----:B------:R-:W-:Y:S01]  /*92b0*/  UISETP.LT.U32.AND UP0, UPT, UR60, 0x13, UP0 ;  /* 0x000000133c00788c */ /* 0x000fe20008701070 */
[--C-:B0-----:R-:W-:Y:S01]  /*92c0*/  SHF.R.U32.HI R24, RZ, 0x2, R0.reuse ;  /* 0x00000002ff187819 */ /* 0x101fe20000011600 */
[----:B------:R-:W-:Y:S01]  /*92d0*/  UIADD3 UR6, UR59, -UR7, URZ ;  /* 0x800000073b067290 */ /* 0x000fe2000fffe03f */
[----:B------:R-:W-:Y:S01]  /*92e0*/  SHF.R.U32.HI R27, RZ, 0x7, R0 ;  /* 0x00000007ff1b7819 */ /* 0x000fe20000011600 */
[----:B------:R-:W-:Y:S01]  /*92f0*/  IMAD.U32 R31, RZ, RZ, UR10 ;  /* 0x0000000aff1f7e24 */ /* 0x000fe2000f8e00ff */
[----:B------:R-:W-:Y:S01]  /*9300*/  LOP3.LUT R26, R0, 0x60, RZ, 0xc0, !PT ;  /* 0x00000060001a7812 */ /* 0x000fe200078ec0ff */
[----:B------:R-:W-:Y:S01]  /*9310*/  USEL UR10, URZ, 0x1, !UP0 ;  /* 0x000000013f0a7887 */ /* 0x000fe2000c000000 */
[----:B------:R-:W-:Y:S01]  /*9320*/  LOP3.LUT R25, R24, 0x7, RZ, 0xc0, !PT ;  /* 0x0000000718197812 */ /* 0x000fe200078ec0ff */
[----:B------:R-:W-:Y:S01]  /*9330*/  ULEA.HI UR6, UR6, UR7, URZ, 0x1f ;  /* 0x0000000706067291 */ /* 0x000fe2000f8ff83f */
[----:B------:R-:W-:Y:S01]  /*9340*/  LOP3.LUT R24, R27, 0x1, RZ, 0xc0, !PT ;  /* 0x000000011b187812 */ /* 0x000fe200078ec0ff */
[----:B------:R-:W-:Y:S01]  /*9350*/  ULOP3.LUT UR12, UR12, UR10, URZ, 0x3c, !UPT ;  /* 0x0000000a0c0c7292 */ /* 0x000fe2000f8e3c3f */
[----:B------:R-:W-:Y:S01]  /*9360*/  SHF.R.U32.HI R26, RZ, 0x1, R26 ;  /* 0x00000001ff1a7819 */ /* 0x000fe2000001161a */
[----:B------:R-:W-:-:S02]  /*9370*/  USHF.R.U32.HI UR6, URZ, 0x4, UR6 ;  /* 0x000000043f067899 */ /* 0x000fc40008011606 */
[----:B------:R-:W-:Y:S01]  /*9380*/  IMAD.SHL.U32 R28, R24, 0x40, RZ ;  /* 0x00000040181c7824 */ /* 0x000fe200078e00ff */
[-CC-:B------:R-:W-:Y:S01]  /*9390*/  IADD3 R27, RZ, -R26.reuse, -R25.reuse ;  /* 0x8000001aff1b7210 */ /* 0x180fe20007ffe819 */
[----:B------:R-:W-:Y:S01]  /*93a0*/  @UP1 ULOP3.LUT UR12, UR12, 0x1, UR6, 0x78, !UPT ;  /* 0x000000010c0c1892 */ /* 0x000fe2000f8e7806 */
[----:B------:R-:W-:Y:S01]  /*93b0*/  IMAD.SHL.U32 R32, R0, 0x2, RZ ;  /* 0x0000000200207824 */ /* 0x000fe200078e00ff */
[----:B------:R-:W-:Y:S01]  /*93c0*/  ULDC UR11, c[0x0][0x284] ;  /* 0x0000a100000b7ab9 */ /* 0x000fe20000000800 */
[----:B------:R-:W-:Y:S01]  /*93d0*/  LOP3.LUT R25, R28, 0x40, R25, 0xe2, !PT ;  /* 0x000000401c197812 */ /* 0x000fe200078ee219 */
[----:B------:R-:W-:Y:S01]  /*93e0*/  IMAD R27, R24, -0x40, R27 ;  /* 0xffffffc0181b7824 */ /* 0x000fe200078e021b */
[----:B------:R-:W-:Y:S01]  /*93f0*/  LOP3.LUT R24, R0, 0x3, RZ, 0xc0, !PT ;  /* 0x0000000300187812 */ /* 0x000fe200078ec0ff */
[----:B------:R-:W-:Y:S01]  /*9400*/  IMAD.U32 R0, RZ, RZ, UR12 ;  /* 0x0000000cff007e24 */ /* 0x000fe2000f8e00ff */
[----:B------:R-:W-:Y:S01]  /*9410*/  LOP3.LUT R38, R25, R26, RZ, 0xfc, !PT ;  /* 0x0000001a19267212 */ /* 0x000fe200078efcff */
[----:B---3--:R-:W-:-:S02]  /*9420*/  IMAD R25, R2, 0xb0, RZ ;  /* 0x000000b002197824 */ /* 0x008fc400078e02ff */
[----:B------:R0:W5:Y:S04]  /*9430*/  LDL.LU R2, [R1+0x218] ;  /* 0x0002180001027983 */ /* 0x0001680000300800 */
[----:B------:R1:W-:Y:S04]  /*9440*/  STL [R1+0x208], R0 ;  /* 0x0002080001007387 */ /* 0x0003e80000100800 */
[----:B-1----:R0:W5:Y:S01]  /*9450*/  LDL.LU R0, [R1+0x214] ;  /* 0x0002140001007983 */ /* 0x0021620000300800 */
[----:B----4-:R-:W-:Y:S01]  /*9460*/  IMAD R28, R227, 0xc0, RZ ;  /* 0x000000c0e31c7824 */ /* 0x010fe200078e02ff */
[----:B--2---:R-:W-:-:S02]  /*9470*/  ISETP.GE.AND P0, PT, R25, R29, PT ;  /* 0x0000001d1900720c */ /* 0x004fc40003f06270 */
[----:B------:R-:W-:Y:S02]  /*9480*/  LOP3.LUT R32, R25, 0x6, R32, 0xf8, !PT ;  /* 0x0000000619207812 */ /* 0x000fe400078ef820 */
[C---:B------:R-:W-:Y:S02]  /*9490*/  ISETP.GE.OR P0, PT, R28.reuse, UR11, P0 ;  /* 0x0000000b1c007c0c */ /* 0x040fe40008706670 */
[--C-:B------:R-:W-:Y:S02]  /*94a0*/  SHF.R.S32.HI R33, RZ, 0x1f, R32.reuse ;  /* 0x0000001fff217819 */ /* 0x100fe40000011420 */
[----:B------:R-:W-:Y:S01]  /*94b0*/  IADD3 R43, -R28, UR11, R27 ;  /* 0x0000000b1c2b7c10 */ /* 0x000fe2000fffe11b */
[----:B------:R-:W-:Y:S01]  /*94c0*/  IMAD.WIDE.U32 R26, R31, UR61, R32 ;  /* 0x0000003d1f1a7c25 */ /* 0x000fe2000f8e0020 */
[----:B------:R-:W-:-:S03]  /*94d0*/  UIMAD UR59, UR6, -0x13, UR59 ;  /* 0xffffffed063b78a4 */ /* 0x000fc6000f8e023b */
[----:B------:R-:W-:Y:S02]  /*94e0*/  IMAD R24, R24, -0x2, R29 ;  /* 0xfffffffe18187824 */ /* 0x000fe400078e021d */
[----:B------:R-:W-:Y:S02]  /*94f0*/  IMAD.MOV.U32 R39, RZ, RZ, RZ ;  /* 0x000000ffff277224 */ /* 0x000fe400078e00ff */
[----:B------:R-:W-:Y:S02]  /*9500*/  VIADD R27, R27, UR8 ;  /* 0x000000081b1b7c36 */ /* 0x000fe40008000000 */
[----:B------:R-:W-:-:S04]  /*9510*/  IMAD.WIDE R38, R227, 0xc0, R38 ;  /* 0x000000c0e3267825 */ /* 0x000fc800078e0226 */
[----:B------:R-:W-:Y:S02]  /*9520*/  IMAD.IADD R44, R24, 0x1, -R25 ;  /* 0x00000001182c7824 */ /* 0x000fe400078e0a19 */
[----:B------:R-:W-:Y:S01]  /*9530*/  IMAD.MOV.U32 R42, RZ, RZ, -0x1 ;  /* 0xffffffffff2a7424 */ /* 0x000fe200078e00ff */
[----:B0-----:R-:W-:Y:S06]  /*9540*/  @P0 BRA `(.L_x_38) ;  /* 0x000000cc00bc0947 */ /* 0x001fec0003800000 */
[----:B------:R-:W0:Y:S01]  /*9550*/  LDC.64 R28, c[0x0][0x5c8] ;  /* 0x00017200ff1c7b82 */ /* 0x000e220000000a00 */
[----:B------:R-:W-:Y:S01]  /*9560*/  ULDC.64 UR6, c[0x0][0x5c0] ;  /* 0x0001700000067ab9 */ /* 0x000fe20000000a00 */
[----:B------:R-:W-:Y:S01]  /*9570*/  BSSY B0, `(.L_x_38) ;  /* 0x0000cec000007945 */ /* 0x000fe20003800000 */
[-C--:B0-----:R-:W-:Y:S01]  /*9580*/  IMAD R24, R39, R28.reuse, RZ ;  /* 0x0000001c27187224 */ /* 0x081fe200078e02ff */
[----:B------:R-:W-:Y:S01]  /*9590*/  SHF.L.U64.HI R34, R28, 0x3, R29 ;  /* 0x000000031c227819 */ /* 0x000fe2000001021d */
[----:B------:R-:W-:-:S04]  /*95a0*/  IMAD.WIDE.U32 R26, R38, R28, R26 ;  /* 0x0000001c261a7225 */ /* 0x000fc800078e001a */
[----:B------:R-:W-:Y:S01]  /*95b0*/  IMAD R25, R38, R29, R24 ;  /* 0x0000001d26197224 */ /* 0x000fe200078e0218 */
[----:B------:R-:W-:Y:S01]  /*95c0*/  IADD3 R24, P3, R26, UR6, RZ ;  /* 0x000000061a187c10 */ /* 0x000fe2000ff7e0ff */
[C---:B------:R-:W-:Y:S01]  /*95d0*/  IMAD.SHL.U32 R35, R28.reuse, 0x8, RZ ;  /* 0x000000081c237824 */ /* 0x040fe200078e00ff */
[----:B------:R-:W-:Y:S01]  /*95e0*/  LEA R30, P2, R28, R26, 0x7 ;  /* 0x0000001a1c1e7211 */ /* 0x000fe200078438ff */
[----:B------:R-:W-:-:S03]  /*95f0*/  IMAD.IADD R27, R27, 0x1, R25 ;  /* 0x000000011b1b7824 */ /* 0x000fc600078e0219 */
[----:B------:R-:W-:Y:S02]  /*9600*/  IADD3 R26, P1, P0, R26, UR6, R35 ;  /* 0x000000061a1a7c10 */ /* 0x000fe4000f83e023 */
[----:B------:R-:W-:Y:S02]  /*9610*/  IADD3.X R25, R27, UR7, RZ, P3, !PT ;  /* 0x000000071b197c10 */ /* 0x000fe40009ffe4ff */
[----:B------:R-:W-:Y:S02]  /*9620*/  FSETP.NEU.AND P3, PT, RZ, UR5, PT ;  /* 0x00000005ff007c0b */ /* 0x000fe4000bf6d000 */
[----:B------:R-:W-:Y:S02]  /*9630*/  LEA.HI.X R31, R28, R27, R29, 0x7, P2 ;  /* 0x0000001b1c1f7211 */ /* 0x000fe400010f3c1d */
[C---:B------:R-:W-:Y:S02]  /*9640*/  IADD3 R28, P2, R30.reuse, UR6, RZ ;  /* 0x000000061e1c7c10 */ /* 0x040fe4000ff5e0ff */
[----:B------:R-:W-:-:S02]  /*9650*/  IADD3 R30, P5, P6, R30, UR6, R35 ;  /* 0x000000061e1e7c10 */ /* 0x000fc4000febe023 */
[----:B------:R-:W-:Y:S02]  /*9660*/  IADD3.X R29, R31, UR7, RZ, P2, !PT ;  /* 0x000000071f1d7c10 */ /* 0x000fe400097fe4ff */
[--C-:B------:R-:W-:Y:S02]  /*9670*/  IADD3.X R27, R27, UR7, R34.reuse, P1, P0 ;  /* 0x000000071b1b7c10 */ /* 0x100fe40008fe0422 */
[----:B------:R-:W-:Y:S01]  /*9680*/  IADD3.X R31, R31, UR7, R34, P5, P6 ;  /* 0x000000071f1f7c10 */ /* 0x000fe2000afec422 */
[----:B------:R-:W-:Y:S06]  /*9690*/  @!P3 BRA `(.L_x_39) ;  /* 0x00000098005cb947 */ /* 0x000fec0003800000 */
[----:B------:R-:W-:Y:S01]  /*96a0*/  ULDC.64 UR10, c[0x0][0x5b8] ;  /* 0x00016e00000a7ab9 */ /* 0x000fe20000000a00 */
[----:B------:R-:W-:Y:S01]  /*96b0*/  ISETP.GE.AND P3, PT, R43, 0x1, PT ;  /* 0x000000012b00780c */ /* 0x000fe20003f66270 */
[----:B------:R-:W-:Y:S02]  /*96c0*/  UIMAD UR6, UR9, UR10, URZ ;  /* 0x0000000a090672a4 */ /* 0x000fe4000f8e023f */
[----:B------:R-:W-:Y:S01]  /*96d0*/  IMAD.U32 R35, RZ, RZ, UR10 ;  /* 0x0000000aff237e24 */ /* 0x000fe2000f8e00ff */
[----:B------:R-:W-:Y:S01]  /*96e0*/  BSSY B1, `(.L_x_40) ;  /* 0x0000010000017945 */ /* 0x000fe20003800000 */
[----:B------:R-:W-:Y:S01]  /*96f0*/  ISETP.LT.OR P1, PT, R44, 0x1, !P3 ;  /* 0x000000012c00780c */ /* 0x000fe20005f21670 */
[----:B------:R-:W-:Y:S02]  /*9700*/  UIMAD UR6, UR61, UR11, UR6 ;  /* 0x0000000b3d0672a4 */ /* 0x000fe4000f8e0206 */
[----:B------:R-:W-:Y:S01]  /*9710*/  IMAD.WIDE.U32 R32, R35, UR61, R32 ;  /* 0x0000003d23207c25 */ /* 0x000fe2000f8e0020 */
[----:B------:R-:W-:Y:S01]  /*9720*/  ULDC.64 UR8, c[0x0][0x5a8] ;  /* 0x00016a0000087ab9 */ /* 0x000fe20000000a00 */
[----:B------:R-:W-:-:S02]  /*9730*/  PRMT R34, RZ, 0x7610, R34 ;  /* 0x00007610ff227816 */ /* 0x000fc40000000022 */
[----:B------:R-:W-:Y:S02]  /*9740*/  IMAD.MOV.U32 R40, RZ, RZ, R32 ;  /* 0x000000ffff287224 */ /* 0x000fe400078e0020 */
[----:B------:R-:W-:Y:S01]  /*9750*/  VIADD R41, R33, UR6 ;  /* 0x0000000621297c36 */ /* 0x000fe20008000000 */
[----:B------:R-:W-:Y:S02]  /*9760*/  ULDC.64 UR6, c[0x0][0x5b0] ;  /* 0x00016c0000067ab9 */ /* 0x000fe40000000a00 */
[----:B------:R-:W-:Y:S02]  /*9770*/  IMAD R35, R39, UR6, RZ ;  /* 0x0000000627237c24 */ /* 0x000fe4000f8e02ff */
[----:B------:R-:W-:-:S04]  /*9780*/  IMAD.WIDE.U32 R32, R38, UR6, R40 ;  /* 0x0000000626207c25 */ /* 0x000fc8000f8e0028 */
[----:B------:R-:W-:Y:S01]  /*9790*/  IMAD R35, R38, UR7, R35 ;  /* 0x0000000726237c24 */ /* 0x000fe2000f8e0223 */
[----:B------:R-:W-:-:S04]  /*97a0*/  IADD3 R32, P0, R32, UR8, RZ ;  /* 0x0000000820207c10 */ /* 0x000fc8000ff1e0ff */
[----:B------:R-:W-:Y:S01]  /*97b0*/  IADD3.X R33, R33, UR9, R35, P0, !PT ;  /* 0x0000000921217c10 */ /* 0x000fe200087fe423 */
[----:B------:R-:W-:Y:S08]  /*97c0*/  @P1 BRA `(.L_x_41) ;  /* 0x0000000000041947 */ /* 0x000ff00003800000 */
[----:B------:R0:W5:Y:S02]  /*97d0*/  LDG.E.U8 R34, desc[UR52][R32.64] ;  /* 0x0000003420227981 */ /* 0x000164000c1e1100 */
.L_x_41:
[----:B------:R-:W-:Y:S05]  /*97e0*/  BSYNC B1 ;  /* 0x0000000000017941 */ /* 0x000fea0003800000 */
.L_x_40:
[----:B-----5:R-:W-:Y:S01]  /*97f0*/  LOP3.LUT R34, R34, 0xff, RZ, 0xc0, !PT ;  /* 0x000000ff22227812 */ /* 0x020fe200078ec0ff */
[----:B------:R-:W-:Y:S01]  /*9800*/  BSSY B1, `(.L_x_42) ;  /* 0x000000b000017945 */ /* 0x000fe20003800000 */
[----:B------:R-:W-:Y:S02]  /*9810*/  ISETP.LT.OR P0, PT, R44, 0x2, !P3 ;  /* 0x000000022c00780c */ /* 0x000fe40005f01670 */
[----:B------:R-:W-:-:S05]  /*9820*/  F2FP.F16.E4M3.UNPACK_B R34, R34 ;  /* 0x00000022ff22723e */ /* 0x000fca00020006ff */
[----:B------:R-:W-:-:S05]  /*9830*/  HADD2.F32 R34, -RZ, R34.H0_H0 ;  /* 0x20000022ff227230 */ /* 0x000fca0000004100 */
[----:B------:R-:W-:Y:S01]  /*9840*/  FMUL R35, R34, UR5 ;  /* 0x0000000522237c20 */ /* 0x000fe20008400000 */
[----:B------:R-:W-:-:S03]  /*9850*/  PRMT R34, RZ, 0x7610, R34 ;  /* 0x00007610ff227816 */ /* 0x000fc60000000022 */
[----:B------:R-:W-:-:S05]  /*9860*/  FFMA R35, R226, UR4, R35 ;  /* 0x00000004e2237c23 */ /* 0x000fca0008000023 */
[----:B------:R-:W-:-:S05]  /*9870*/  F2FP.SATFINITE.E4M3.F32.PACK_AB_MERGE_C R35, RZ, R35, RZ ;  /* 0x00000023ff23723e */ /* 0x000fca00048070ff */
[----:B------:R1:W-:Y:S01]  /*9880*/  @!P1 STG.E.U8 desc[UR52][R24.64], R35 ;  /* 0x0000002318009986 */ /* 0x0003e2000c101134 */
[----:B------:R-:W-:Y:S05]  /*9890*/  @P0 BRA `(.L_x_43) ;  /* 0x0000000000040947 */ /* 0x000fea0003800000 */
[----:B------:R2:W5:Y:S02]  /*98a0*/  LDG.E.U8 R34, desc[UR52][R32.64+0x1] ;  /* 0x0000013420227981 */ /* 0x000564000c1e1100 */
.L_x_43:
[----:B------:R-:W-:Y:S05]  /*98b0*/  BSYNC B1 ;  /* 0x0000000000017941 */ /* 0x000fea0003800000 */
.L_x_42:
[----:B-----5:R-:W-:Y:S01]  /*98c0*/  LOP3.LUT R34, R34, 0xff, RZ, 0xc0, !PT ;  /* 0x000000ff22227812 */ /* 0x020fe200078ec0ff */
[----:B------:R-:W-:Y:S01]  /*98d0*/  BSSY B1, `(.L_x_44) ;  /* 0x0000013000017945 */ /* 0x000fe20003800000 */
[----:B------:R-:W-:Y:S02]  /*98e0*/  IADD3 R37, P1, R38, 0x8, RZ ;  /* 0x0000000826257810 */ /* 0x000fe40007f3e0ff */
[----:B------:R-:W-:Y:S02]  /*98f0*/  F2FP.F16.E4M3.UNPACK_B R34, R34 ;  /* 0x00000022ff22723e */ /* 0x000fe400020006ff */
[----:B------:R-:W-:Y:S01]  /*9900*/  ISETP.GE.AND P2, PT, R43, 0x9, PT ;  /* 0x000000092b00780c */ /* 0x000fe20003f46270 */
[----:B-1----:R-:W-:Y:S02]  /*9910*/  IMAD.X R35, RZ, RZ, R39, P1 ;  /* 0x000000ffff237224 */ /* 0x002fe400008e0627 */
[----:B------:R-:W-:Y:S01]  /*9920*/  HADD2.F32 R34, -RZ, R34.H0_H0 ;  /* 0x20000022ff227230 */ /* 0x000fe20000004100 */
[----:B------:R-:W-:Y:S01]  /*9930*/  ISETP.LT.OR P5, PT, R44, 0x1, !P2 ;  /* 0x000000012c00780c */ /* 0x000fe200057a1670 */
[----:B------:R-:W-:-:S03]  /*9940*/  IMAD R46, R35, UR6, RZ ;  /* 0x00000006232e7c24 */ /* 0x000fc6000f8e02ff */
[----:B------:R-:W-:Y:S01]  /*9950*/  FMUL R36, R34, UR5 ;  /* 0x0000000522247c20 */ /* 0x000fe20008400000 */
[----:B------:R-:W-:-:S04]  /*9960*/  IMAD.WIDE.U32 R34, R37, UR6, R40 ;  /* 0x0000000625227c25 */ /* 0x000fc8000f8e0028 */
[----:B------:R-:W-:Y:S01]  /*9970*/  FFMA R36, R225, UR4, R36 ;  /* 0x00000004e1247c23 */ /* 0x000fe20008000024 */
[----:B------:R-:W-:Y:S01]  /*9980*/  IMAD R37, R37, UR7, R46 ;  /* 0x0000000725257c24 */ /* 0x000fe2000f8e022e */
[----:B------:R-:W-:-:S03]  /*9990*/  IADD3 R34, P1, R34, UR8, RZ ;  /* 0x0000000822227c10 */ /* 0x000fc6000ff3e0ff */
[----:B------:R-:W-:Y:S02]  /*99a0*/  F2FP.SATFINITE.E4M3.F32.PACK_AB_MERGE_C R45, RZ, R36, RZ ;  /* 0x00000024ff2d723e */ /* 0x000fe400048070ff */
[----:B------:R-:W-:Y:S02]  /*99b0*/  IADD3.X R35, R35, UR9, R37, P1, !PT ;  /* 0x0000000923237c10 */ /* 0x000fe40008ffe425 */
[----:B------:R-:W-:Y:S01]  /*99c0*/  PRMT R36, RZ, 0x7610, R36 ;  /* 0x00007610ff247816 */ /* 0x000fe20000000024 */
[----:B------:R1:W-:Y:S01]  /*99d0*/  @!P0 STG.E.U8 desc[UR52][R24.64+0x1], R45 ;  /* 0x0000012d18008986 */ /* 0x0003e2000c101134 */
[----:B------:R-:W-:Y:S05]  /*99e0*/  @P5 BRA `(.L_x_45) ;  /* 0x0000000000045947 */ /* 0x000fea0003800000 */
[----:B------:R3:W5:Y:S02]  /*99f0*/  LDG.E.U8 R36, desc[UR52][R34.64] ;  /* 0x0000003422247981 */ /* 0x000764000c1e1100 */
.L_x_45:
[----:B------:R-:W-:Y:S05]  /*9a00*/  BSYNC B1 ;  /* 0x0000000000017941 */ /* 0x000fea0003800000 */
.L_x_44:
        /* <DEDUP_REMOVED lines=12> */
.L_x_47:
[----:B------:R-:W-:Y:S05]  /*9ad0*/  BSYNC B1 ;  /* 0x0000000000017941 */ /* 0x000fea0003800000 */
.L_x_46:
[----:B-----5:R-:W-:Y:S01]  /*9ae0*/  LOP3.LUT R36, R36, 0xff, RZ, 0xc0, !PT ;  /* 0x000000ff24247812 */ /* 0x020fe200078ec0ff */
[----:B------:R-:W-:Y:S01]  /*9af0*/  BSSY B1, `(.L_x_48) ;  /* 0x000000b000017945 */ /* 0x000fe20003800000 */
[----:B------:R-:W-:Y:S02]  /*9b00*/  ISETP.LT.OR P1, PT, R44, 0x9, !P3 ;  /* 0x000000092c00780c */ /* 0x000fe40005f21670 */
[----:B------:R-:W-:-:S05]  /*9b10*/  F2FP.F16.E4M3.UNPACK_B R36, R36 ;  /* 0x00000024ff24723e */ /* 0x000fca00020006ff */
[----:B------:R-:W-:-:S05]  /*9b20*/  HADD2.F32 R36, -RZ, R36.H0_H0 ;  /* 0x20000024ff247230 */ /* 0x000fca0000004100 */
[----:B------:R-:W-:-:S04]  /*9b30*/  FMUL R36, R36, UR5 ;  /* 0x0000000524247c20 */ /* 0x000fc80008400000 */
[----:B------:R-:W-:-:S05]  /*9b40*/  FFMA R36, R223, UR4, R36 ;  /* 0x00000004df247c23 */ /* 0x000fca0008000024 */
[----:B----4-:R-:W-:Y:S02]  /*9b50*/  F2FP.SATFINITE.E4M3.F32.PACK_AB_MERGE_C R37, RZ, R36, RZ ;  /* 0x00000024ff25723e */ /* 0x010fe400048070ff */
[----:B------:R-:W-:-:S03]  /*9b60*/  PRMT R36, RZ, 0x7610, R36 ;  /* 0x00007610ff247816 */ /* 0x000fc60000000024 */
[----:B------:R4:W-:Y:S01]  /*9b70*/  @!P0 STG.E.U8 desc[UR52][R26.64+0x1], R37 ;  /* 0x000001251a008986 */ /* 0x0009e2000c101134 */
[----:B------:R-:W-:Y:S05]  /*9b80*/  @P1 BRA `(.L_x_49) ;  /* 0x0000000000041947 */ /* 0x000fea0003800000 */
[----:B------:R0:W5:Y:S02]  /*9b90*/  LDG.E.U8 R36, desc[UR52][R32.64+0x8] ;  /* 0x0000083420247981 */ /* 0x000164000c1e1100 */
.L_x_49:
[----:B------:R-:W-:Y:S05]  /*9ba0*/  BSYNC B1 ;  /* 0x0000000000017941 */ /* 0x000fea0003800000 */
.L_x_48:
[----:B-----5:R-:W-:Y:S01]  /*9bb0*/  LOP3.LUT R36, R36, 0xff, RZ, 0xc0, !PT ;  /* 0x000000ff24247812 */ /* 0x020fe200078ec0ff */
[----:B------:R-:W-:Y:S01]  /*9bc0*/  BSSY B1, `(.L_x_50) ;  /* 0x000000b000017945 */ /* 0x000fe20003800000 */
[----:B------:R-:W-:Y:S02]  /*9bd0*/  ISETP.LT.OR P0, PT, R44, 0xa, !P3 ;  /* 0x0000000a2c00780c */ /* 0x000fe40005f01670 */
[----:B------:R-:W-:-:S05]  /*9be0*/  F2FP.F16.E4M3.UNPACK_B R36, R36 ;  /* 0x00000024ff24723e */ /* 0x000fca00020006ff */
[----:B------:R-:W-:-:S05]  /*9bf0*/  HADD2.F32 R36, -RZ, R36.H0_H0 ;  /* 0x20000024ff247230 */ /* 0x000fca0000004100 */
[----:B----4-:R-:W-:Y:S01]  /*9c00*/  FMUL R37, R36, UR5 ;  /* 0x0000000524257c20 */ /* 0x010fe20008400000 */
[----:B------:R-:W-:-:S03]  /*9c10*/  PRMT R36, RZ, 0x7610, R36 ;  /* 0x00007610ff247816 */ /* 0x000fc60000000024 */
[----:B------:R-:W-:-:S05]  /*9c20*/  FFMA R37, R222, UR4, R37 ;  /* 0x00000004de257c23 */ /* 0x000fca0008000025 */
[----:B------:R-:W-:-:S05]  /*9c30*/  F2FP.SATFINITE.E4M3.F32.PACK_AB_MERGE_C R37, RZ, R37, RZ ;  /* 0x00000025ff25723e */ /* 0x000fca00048070ff */
[----:B------:R4:W-:Y:S01]  /*9c40*/  @!P1 STG.E.U8 desc[UR52][R24.64+0x8], R37 ;  /* 0x0000082518009986 */ /* 0x0009e2000c101134 */
[----:B------:R-:W-:Y:S05]  /*9c50*/  @P0 BRA `(.L_x_51) ;  /* 0x0000000000040947 */ /* 0x000fea0003800000 */
[----:B------:R0:W5:Y:S02]  /*9c60*/  LDG.E.U8 R36, desc[UR52][R32.64+0x9] ;  /* 0x0000093420247981 */ /* 0x000164000c1e1100 */
.L_x_51:
[----:B------:R-:W-:Y:S05]  /*9c70*/  BSYNC B1 ;  /* 0x0000000000017941 */ /* 0x000fea0003800000 */
.L_x_50:
        /* <DEDUP_REMOVED lines=12> */
.L_x_53:
[----:B------:R-:W-:Y:S05]  /*9d40*/  BSYNC B1 ;  /* 0x0000000000017941 */ /* 0x000fea0003800000 */
.L_x_52:
        /* <DEDUP_REMOVED lines=12> */
.L_x_55:
[----:B------:R-:W-:Y:S05]  /*9e10*/  BSYNC B1 ;  /* 0x0000000000017941 */ /* 0x000fea0003800000 */
.L_x_54:
[----:B-----5:R-:W-:Y:S01]  /*9e20*/  LOP3.LUT R36, R36, 0xff, RZ, 0xc0, !PT ;  /* 0x000000ff24247812 */ /* 0x020fe200078ec0ff */
[----:B------:R-:W-:Y:S01]  /*9e30*/  BSSY B1, `(.L_x_56) ;  /* 0x0000013000017945 */ /* 0x000fe20003800000 */
[----:B-1----:R-:W-:Y:S02]  /*9e40*/  IADD3 R45, P0, R38, 0x80, RZ ;  /* 0x00000080262d7810 */ /* 0x002fe40007f1e0ff */
[----:B------:R-:W-:Y:S02]  /*9e50*/  F2FP.F16.E4M3.UNPACK_B R36, R36 ;  /* 0x00000024ff24723e */ /* 0x000fe400020006ff */
[----:B------:R-:W-:Y:S01]  /*9e60*/  ISETP.GE.AND P1, PT, R43, 0x81, PT ;  /* 0x000000812b00780c */ /* 0x000fe20003f26270 */
[----:B----4-:R-:W-:Y:S02]  /*9e70*/  IMAD.X R37, RZ, RZ, R39, P0 ;  /* 0x000000ffff257224 */ /* 0x010fe400000e0627 */
        /* <DEDUP_REMOVED lines=9> */
[--C-:B------:R-:W-:Y:S02]  /*9f10*/  IADD3.X R37, R37, UR9, R45.reuse, P6, !PT ;  /* 0x0000000925257c10 */ /* 0x100fe4000b7fe42d */
[----:B------:R-:W-:Y:S01]  /*9f20*/  PRMT R45, RZ, 0x7610, R45 ;  /* 0x00007610ff2d7816 */ /* 0x000fe2000000002d */
[----:B------:R1:W-:Y:S01]  /*9f30*/  @!P5 STG.E.U8 desc[UR52][R26.64+0x9], R47 ;  /* 0x0000092f1a00d986 */ /* 0x0003e2000c101134 */
[----:B------:R-:W-:Y:S05]  /*9f40*/  @P0 BRA `(.L_x_57) ;  /* 0x0000000000040947 */ /* 0x000fea0003800000 */
[----:B------:R4:W5:Y:S02]  /*9f50*/  LDG.E.U8 R45, desc[UR52][R36.64] ;  /* 0x00000034242d7981 */ /* 0x000964000c1e1100 */
.L_x_57:
[----:B------:R-:W-:Y:S05]  /*9f60*/  BSYNC B1 ;  /* 0x0000000000017941 */ /* 0x000fea0003800000 */
.L_x_56:
[----:B-----5:R-:W-:Y:S01]  /*9f70*/  LOP3.LUT R45, R45, 0xff, RZ, 0xc0, !PT ;  /* 0x000000ff2d2d7812 */ /* 0x020fe200078ec0ff */
[----:B------:R-:W-:Y:S01]  /*9f80*/  BSSY B1, `(.L_x_58) ;  /* 0x000000b000017945 */ /* 0x000fe20003800000 */
[----:B------:R-:W-:Y:S02]  /*9f90*/  ISETP.LT.OR P5, PT, R44, 0x2, !P1 ;  /* 0x000000022c00780c */ /* 0x000fe40004fa1670 */
[----:B------:R-:W-:-:S05]  /*9fa0*/  F2FP.F16.E4M3.UNPACK_B R45, R45 ;  /* 0x0000002dff2d723e */ /* 0x000fca00020006ff */
[----:B------:R-:W-:-:S05]  /*9fb0*/  HADD2.F32 R45, -RZ, R45.H0_H0 ;  /* 0x2000002dff2d7230 */ /* 0x000fca0000004100 */
[----:B------:R-:W-:-:S04]  /*9fc0*/  FMUL R45, R45, UR5 ;  /* 0x000000052d2d7c20 */ /* 0x000fc80008400000 */
[----:B------:R-:W-:-:S05]  /*9fd0*/  FFMA R45, R218, UR4, R45 ;  /* 0x00000004da2d7c23 */ /* 0x000fca000800002d */
[----:B-1----:R-:W-:Y:S02]  /*9fe0*/  F2FP.SATFINITE.E4M3.F32.PACK_AB_MERGE_C R47, RZ, R45, RZ ;  /* 0x0000002dff2f723e */ /* 0x002fe400048070ff */
[----:B------:R-:W-:-:S03]  /*9ff0*/  PRMT R45, RZ, 0x7610, R45 ;  /* 0x00007610ff2d7816 */ /* 0x000fc6000000002d */
[----:B------:R1:W-:Y:S01]  /*a000*/  @!P0 STG.E.U8 desc[UR52][R28.64], R47 ;  /* 0x0000002f1c008986 */ /* 0x0003e2000c101134 */
[----:B------:R-:W-:Y:S05]  /*a010*/  @P5 BRA `(.L_x_59) ;  /* 0x0000000000045947 */ /* 0x000fea0003800000 */
[----:B------:R0:W5:Y:S02]  /*a020*/  LDG.E.U8 R45, desc[UR52][R36.64+0x1] ;  /* 0x00000134242d7981 */ /* 0x000164000c1e1100 */
.L_x_59:
[----:B------:R-:W-:Y:S05]  /*a030*/  BSYNC B1 ;  /* 0x0000000000017941 */ /* 0x000fea0003800000 */
.L_x_58:
[----:B-----5:R-:W-:Y:S01]  /*a040*/  LOP3.LUT R45, R45, 0xff, RZ, 0xc0, !PT ;  /* 0x000000ff2d2d7812 */ /* 0x020fe200078ec0ff */
[----:B------:R-:W-:Y:S01]  /*a050*/  BSSY B1, `(.L_x_60) ;  /* 0x0000013000017945 */ /* 0x000fe20003800000 */
[----:B-1----:R-:W-:Y:S02]  /*a060*/  IADD3 R47, P0, R38, 0x88, RZ ;  /* 0x00000088262f7810 */ /* 0x002fe40007f1e0ff */
[----:B------:R-:W-:-:S03]  /*a070*/  F2FP.F16.E4M3.UNPACK_B R45, R45 ;  /* 0x0000002dff2d723e */ /* 0x000fc600020006ff */
[----:B------:R-:W-:Y:S01]  /*a080*/  IMAD.X R39, RZ, RZ, R39, P0 ;  /* 0x000000ffff277224 */ /* 0x000fe200000e0627 */
[----:B------:R-:W-:Y:S01]  /*a090*/  ISETP.GE.AND P0, PT, R43, 0x89, PT ;  /* 0x000000892b00780c */ /* 0x000fe20003f06270 */
[----:B------:R-:W-:Y:S02]  /*a0a0*/  HADD2.F32 R45, -RZ, R45.H0_H0 ;  /* 0x2000002dff2d7230 */ /* 0x000fe40000004100 */
[----:B------:R-:W-:Y:S02]  /*a0b0*/  IMAD R46, R39, UR6, RZ ;  /* 0x00000006272e7c24 */ /* 0x000fe4000f8e02ff */
[----:B------:R-:W-:-:S04]  /*a0c0*/  IMAD.WIDE.U32 R40, R47, UR6, R40 ;  /* 0x000000062f287c25 */ /* 0x000fc8000f8e0028 */
[----:B------:R-:W-:Y:S01]  /*a0d0*/  FMUL R38, R45, UR5 ;  /* 0x000000052d267c20 */ /* 0x000fe20008400000 */
[----:B------:R-:W-:-:S03]  /*a0e0*/  IMAD R47, R47, UR7, R46 ;  /* 0x000000072f2f7c24 */ /* 0x000fc6000f8e022e */
[----:B------:R-:W-:-:S05]  /*a0f0*/  FFMA R38, R217, UR4, R38 ;  /* 0x00000004d9267c23 */ /* 0x000fca0008000026 */
[----:B------:R-:W-:Y:S02]  /*a100*/  F2FP.SATFINITE.E4M3.F32.PACK_AB_MERGE_C R45, RZ, R38, RZ ;  /* 0x00000026ff2d723e */ /* 0x000fe400048070ff */
[----:B------:R-:W-:Y:S02]  /*a110*/  IADD3 R38, P6, R40, UR8, RZ ;  /* 0x0000000828267c10 */ /* 0x000fe4000ffde0ff */
[----:B------:R-:W-:Y:S01]  /*a120*/  PRMT R40, RZ, 0x7610, R40 ;  /* 0x00007610ff287816 */ /* 0x000fe20000000028 */
[----:B------:R1:W-:Y:S01]  /*a130*/  @!P5 STG.E.U8 desc[UR52][R28.64+0x1], R45 ;  /* 0x0000012d1c00d986 */ /* 0x0003e2000c101134 */
[----:B------:R-:W-:Y:S02]  /*a140*/  ISETP.LT.OR P5, PT, R44, 0x1, !P0 ;  /* 0x000000012c00780c */ /* 0x000fe400047a1670 */
[----:B------:R-:W-:-:S11]  /*a150*/  IADD3.X R39, R41, UR9, R47, P6, !PT ;  /* 0x0000000929277c10 */ /* 0x000fd6000b7fe42f */
[----:B-1----:R-:W-:Y:S05]  /*a160*/  @P5 BRA `(.L_x_61) ;  /* 0x0000000000045947 */ /* 0x002fea0003800000 */
[----:B------:R1:W5:Y:S02]  /*a170*/  LDG.E.U8 R40, desc[UR52][R38.64] ;  /* 0x0000003426287981 */ /* 0x000364000c1e1100 */
.L_x_61:
[----:B------:R-:W-:Y:S05]  /*a180*/  BSYNC B1 ;  /* 0x0000000000017941 */ /* 0x000fea0003800000 */
.L_x_60:
        /* <DEDUP_REMOVED lines=12> */
.L_x_63:
[----:B------:R-:W-:Y:S05]  /*a250*/  BSYNC B1 ;  /* 0x0000000000017941 */ /* 0x000fea0003800000 */
.L_x_62:
[----:B-----5:R-:W-:Y:S01]  /*a260*/  LOP3.LUT R40, R40, 0xff, RZ, 0xc0, !PT ;  /* 0x000000ff28287812 */ /* 0x020fe200078ec0ff */
[----:B------:R-:W-:Y:S01]  /*a270*/  BSSY B1, `(.L_x_64) ;  /* 0x000000b000017945 */ /* 0x000fe20003800000 */
[----:B------:R-:W-:Y:S02]  /*a280*/  ISETP.LT.OR P5, PT, R44, 0x9, !P1 ;  /* 0x000000092c00780c */ /* 0x000fe40004fa1670 */
[----:B------:R-:W-:-:S05]  /*a290*/  F2FP.F16.E4M3.UNPACK_B R40, R40 ;  /* 0x00000028ff28723e */ /* 0x000fca00020006ff */
[----:B------:R-:W-:-:S05]  /*a2a0*/  HADD2.F32 R40, -RZ, R40.H0_H0 ;  /* 0x20000028ff287230 */ /* 0x000fca0000004100 */
[----:B------:R-:W-:-:S04]  /*a2b0*/  FMUL R40, R40, UR5 ;  /* 0x0000000528287c20 */ /* 0x000fc80008400000 */
[----:B------:R-:W-:-:S05]  /*a2c0*/  FFMA R40, R215, UR4, R40 ;  /* 0x00000004d7287c23 */ /* 0x000fca0008000028 */
[----:B0-----:R-:W-:Y:S02]  /*a2d0*/  F2FP.SATFINITE.E4M3.F32.PACK_AB_MERGE_C R41, RZ, R40, RZ ;  /* 0x00000028ff29723e */ /* 0x001fe400048070ff */
[----:B------:R-:W-:-:S03]  /*a2e0*/  PRMT R40, RZ, 0x7610, R40 ;  /* 0x00007610ff287816 */ /* 0x000fc60000000028 */
[----:B------:R0:W-:Y:S01]  /*a2f0*/  @!P6 STG.E.U8 desc[UR52][R30.64+0x1], R41 ;  /* 0x000001291e00e986 */ /* 0x0001e2000c101134 */
[----:B------:R-:W-:Y:S05]  /*a300*/  @P5 BRA `(.L_x_65) ;  /* 0x0000000000045947 */ /* 0x000fea0003800000 */
[----:B------:R0:W5:Y:S02]  /*a310*/  LDG.E.U8 R40, desc[UR52][R36.64+0x8] ;  /* 0x0000083424287981 */ /* 0x000164000c1e1100 */
.L_x_65:
[----:B------:R-:W-:Y:S05]  /*a320*/  BSYNC B1 ;  /* 0x0000000000017941 */ /* 0x000fea0003800000 */
.L_x_64:
[----:B-----5:R-:W-:Y:S01]  /*a330*/  LOP3.LUT R40, R40, 0xff, RZ, 0xc0, !PT ;  /* 0x000000ff28287812 */ /* 0x020fe200078ec0ff */
[----:B------:R-:W-:Y:S01]  /*a340*/  BSSY B1, `(.L_x_66) ;  /* 0x000000b000017945 */ /* 0x000fe20003800000 */
[----:B------:R-:W-:Y:S02]  /*a350*/  ISETP.LT.OR P6, PT, R44, 0xa, !P1 ;  /* 0x0000000a2c00780c */ /* 0x000fe40004fc1670 */
[----:B------:R-:W-:-:S05]  /*a360*/  F2FP.F16.E4M3.UNPACK_B R40, R40 ;  /* 0x00000028ff28723e */ /* 0x000fca00020006ff */
[----:B------:R-:W-:-:S05]  /*a370*/  HADD2.F32 R40, -RZ, R40.H0_H0 ;  /* 0x20000028ff287230 */ /* 0x000fca0000004100 */
[----:B0-----:R-:W-:Y:S01]  /*a380*/  FMUL R41, R40, UR5 ;  /* 0x0000000528297c20 */ /* 0x001fe20008400000 */
[----:B------:R-:W-:-:S03]  /*a390*/  PRMT R40, RZ, 0x7610, R40 ;  /* 0x00007610ff287816 */ /* 0x000fc60000000028 */
[----:B------:R-:W-:-:S05]  /*a3a0*/  FFMA R41, R214, UR4, R41 ;  /* 0x00000004d6297c23 */ /* 0x000fca0008000029 */
[----:B------:R-:W-:-:S05]  /*a3b0*/  F2FP.SATFINITE.E4M3.F32.PACK_AB_MERGE_C R41, RZ, R41, RZ ;  /* 0x00000029ff29723e */ /* 0x000fca00048070ff */
[----:B------:R0:W-:Y:S01]  /*a3c0*/  @!P5 STG.E.U8 desc[UR52][R28.64+0x8], R41 ;  /* 0x000008291c00d986 */ /* 0x0001e2000c101134 */
[----:B------:R-:W-:Y:S05]  /*a3d0*/  @P6 BRA `(.L_x_67) ;  /* 0x0000000000046947 */ /* 0x000fea0003800000 */
[----:B------:R0:W5:Y:S02]  /*a3e0*/  LDG.E.U8 R40, desc[UR52][R36.64+0x9] ;  /* 0x0000093424287981 */ /* 0x000164000c1e1100 */
.L_x_67:
[----:B------:R-:W-:Y:S05]  /*a3f0*/  BSYNC B1 ;  /* 0x0000000000017941 */ /* 0x000fea0003800000 */
.L_x_66:
        /* <DEDUP_REMOVED lines=12> */
.L_x_69:
[----:B------:R-:W-:Y:S05]  /*a4c0*/  BSYNC B1 ;  /* 0x0000000000017941 */ /* 0x000fea0003800000 */
.L_x_68:
        /* <DEDUP_REMOVED lines=12> */
.L_x_71:
[----:B------:R-:W-:Y:S05]  /*a590*/  BSYNC B1 ;  /* 0x0000000000017941 */ /* 0x000fea0003800000 */
.L_x_70:
        /* <DEDUP_REMOVED lines=12> */
.L_x_73:
[----:B------:R-:W-:Y:S05]  /*a660*/  BSYNC B1 ;  /* 0x0000000000017941 */ /* 0x000fea0003800000 */
.L_x_72:
        /* <DEDUP_REMOVED lines=12> */
.L_x_75:
[----:B------:R-:W-:Y:S05]  /*a730*/  BSYNC B1 ;  /* 0x0000000000017941 */ /* 0x000fea0003800000 */
.L_x_74:
        /* <DEDUP_REMOVED lines=12> */
.L_x_77:
[----:B------:R-:W-:Y:S05]  /*a800*/  BSYNC B1 ;  /* 0x0000000000017941 */ /* 0x000fea0003800000 */
.L_x_76:
        /* <DEDUP_REMOVED lines=12> */
.L_x_79:
[----:B------:R-:W-:Y:S05]  /*a8d0*/  BSYNC B1 ;  /* 0x0000000000017941 */ /* 0x000fea0003800000 */
.L_x_78:
        /* <DEDUP_REMOVED lines=12> */
.L_x_81:
[----:B------:R-:W-:Y:S05]  /*a9a0*/  BSYNC B1 ;  /* 0x0000000000017941 */ /* 0x000fea0003800000 */
.L_x_80:
        /* <DEDUP_REMOVED lines=12> */
.L_x_83:
[----:B------:R-:W-:Y:S05]  /*aa70*/  BSYNC B1 ;  /* 0x0000000000017941 */ /* 0x000fea0003800000 */
.L_x_82:
        /* <DEDUP_REMOVED lines=12> */
.L_x_85:
[----:B------:R-:W-:Y:S05]  /*ab40*/  BSYNC B1 ;  /* 0x0000000000017941 */ /* 0x000fea0003800000 */
.L_x_84:
        /* <DEDUP_REMOVED lines=12> */
.L_x_87:
[----:B------:R-:W-:Y:S05]  /*ac10*/  BSYNC B1 ;  /* 0x0000000000017941 */ /* 0x000fea0003800000 */
.L_x_86:
        /* <DEDUP_REMOVED lines=12> */
.L_x_89:
[----:B------:R-:W-:Y:S05]  /*ace0*/  BSYNC B1 ;  /* 0x0000000000017941 */ /* 0x000fea0003800000 */
.L_x_88:
        /* <DEDUP_REMOVED lines=12> */
.L_x_91:
[----:B------:R-:W-:Y:S05]  /*adb0*/  BSYNC B1 ;  /* 0x0000000000017941 */ /* 0x000fea0003800000 */
.L_x_90:
        /* <DEDUP_REMOVED lines=12> */
.L_x_93:
[----:B------:R-:W-:Y:S05]  /*ae80*/  BSYNC B1 ;  /* 0x0000000000017941 */ /* 0x000fea0003800000 */
.L_x_92:
        /* <DEDUP_REMOVED lines=12> */
.L_x_95:
[----:B------:R-:W-:Y:S05]  /*af50*/  BSYNC B1 ;  /* 0x0000000000017941 */ /* 0x000fea0003800000 */
.L_x_94:
[----:B-----5:R-:W-:Y:S01]  /*af60*/  LOP3.LUT R40, R40, 0xff, RZ, 0xc0, !PT ;  /* 0x000000ff28287812 */ /* 0x020fe200078ec0ff */
[----:B------:R-:W-:Y:S01]  /*af70*/  BSSY B1, `(.L_x_96) ;  /* 0x000000b000017945 */ /* 0x000fe20003800000 */
[----:B------:R-:W-:Y:S02]  /*af80*/  ISETP.LT.OR P5, PT, R44, 0x19, !P1 ;  /* 0x000000192c00780c */ /* 0x000fe40004fa1670 */
[----:B------:R-:W-:-:S05]  /*af90*/  F2FP.F16.E4M3.UNPACK_B R40, R40 ;  /* 0x00000028ff28723e */ /* 0x000fca00020006ff */
[----:B------:R-:W-:-:S05]  /*afa0*/  HADD2.F32 R40, -RZ, R40.H0_H0 ;  /* 0x20000028ff287230 */ /* 0x000fca0000004100 */
[----:B------:R-:W-:-:S04]  /*afb0*/  FMUL R40, R40, UR5 ;  /* 0x0000000528287c20 */ /* 0x000fc80008400000 */
[----:B------:R-:W-:Y:S01]  /*afc0*/  FFMA R40, R23, UR4, R40 ;  /* 0x0000000417287c23 */ /* 0x000fe20008000028 */
[----:B------:R-:W-:-:S04]  /*afd0*/  PRMT R23, RZ, 0x7610, R23 ;  /* 0x00007610ff177816 */ /* 0x000fc80000000017 */
[----:B0-----:R-:W-:-:S05]  /*afe0*/  F2FP.SATFINITE.E4M3.F32.PACK_AB_MERGE_C R41, RZ, R40, RZ ;  /* 0x00000028ff29723e */ /* 0x001fca00048070ff */
[----:B------:R0:W-:Y:S01]  /*aff0*/  @!P6 STG.E.U8 desc[UR52][R30.64+0x11], R41 ;  /* 0x000011291e00e986 */ /* 0x0001e2000c101134 */
[----:B------:R-:W-:Y:S05]  /*b000*/  @P5 BRA `(.L_x_97) ;  /* 0x0000000000045947 */ /* 0x000fea0003800000 */
[----:B------:R0:W5:Y:S02]  /*b010*/  LDG.E.U8 R23, desc[UR52][R36.64+0x18] ;  /* 0x0000183424177981 */ /* 0x000164000c1e1100 */
.L_x_97:
[----:B------:R-:W-:Y:S05]  /*b020*/  BSYNC B1 ;  /* 0x0000000000017941 */ /* 0x000fea0003800000 */
.L_x_96:
        /* <DEDUP_REMOVED lines=8> */
[----:B------:R-:W-:-:S05]  /*b0b0*/  F2FP.SATFINITE.E4M3.F32.PACK_AB_MERGE_C R23, RZ, R23, RZ ;  /* 0x00000017ff17723e */ /* 0x000fca00048070ff */
[----:B------:R0:W-:Y:S01]  /*b0c0*/  @!P5 STG.E.U8 desc[UR52][R28.64+0x18], R23 ;  /* 0x000018171c00d986 */ /* 0x0001e2000c101134 */
[----:B------:R-:W-:Y:S05]  /*b0d0*/  @P6 BRA `(.L_x_99) ;  /* 0x0000000000046947 */ /* 0x000fea0003800000 */
[----:B------:R0:W5:Y:S02]  /*b0e0*/  LDG.E.U8 R22, desc[UR52][R36.64+0x19] ;  /* 0x0000193424167981 */ /* 0x000164000c1e1100 */
.L_x_99:
[----:B------:R-:W-:Y:S05]  /*b0f0*/  BSYNC B1 ;  /* 0x0000000000017941 */ /* 0x000fea0003800000 */
.L_x_98:
        /* <DEDUP_REMOVED lines=12> */
.L_x_101:
[----:B------:R-:W-:Y:S05]  /*b1c0*/  BSYNC B1 ;  /* 0x0000000000017941 */ /* 0x000fea0003800000 */
.L_x_100:
        /* <DEDUP_REMOVED lines=12> */
.L_x_103:
[----:B------:R-:W-:Y:S05]  /*b290*/  BSYNC B1 ;  /* 0x0000000000017941 */ /* 0x000fea0003800000 */
.L_x_102:
        /* <DEDUP_REMOVED lines=12> */
.L_x_105:
[----:B------:R-:W-:Y:S05]  /*b360*/  BSYNC B1 ;  /* 0x0000000000017941 */ /* 0x000fea0003800000 */
.L_x_104:
        /* <DEDUP_REMOVED lines=12> */
.L_x_107:
[----:B------:R-:W-:Y:S05]  /*b430*/  BSYNC B1 ;  /* 0x0000000000017941 */ /* 0x000fea0003800000 */
.L_x_106:
        /* <DEDUP_REMOVED lines=12> */
.L_x_109:
[----:B------:R-:W-:Y:S05]  /*b500*/  BSYNC B1 ;  /* 0x0000000000017941 */ /* 0x000fea0003800000 */
.L_x_108:
        /* <DEDUP_REMOVED lines=12> */
.L_x_111:
[----:B------:R-:W-:Y:S05]  /*b5d0*/  BSYNC B1 ;  /* 0x0000000000017941 */ /* 0x000fea0003800000 */
.L_x_110:
        /* <DEDUP_REMOVED lines=12> */
.L_x_113:
[----:B------:R-:W-:Y:S05]  /*b6a0*/  BSYNC B1 ;  /* 0x0000000000017941 */ /* 0x000fea0003800000 */
.L_x_112:
        /* <DEDUP_REMOVED lines=12> */
.L_x_115:
[----:B------:R-:W-:Y:S05]  /*b770*/  BSYNC B1 ;  /* 0x0000000000017941 */ /* 0x000fea0003800000 */
.L_x_114:
        /* <DEDUP_REMOVED lines=12> */
.L_x_117:
[----:B------:R-:W-:Y:S05]  /*b840*/  BSYNC B1 ;  /* 0x0000000000017941 */ /* 0x000fea0003800000 */
.L_x_116:
        /* <DEDUP_REMOVED lines=12> */
.L_x_119:
[----:B------:R-:W-:Y:S05]  /*b910*/  BSYNC B1 ;  /* 0x0000000000017941 */ /* 0x000fea0003800000 */
.L_x_118:
        /* <DEDUP_REMOVED lines=12> */
.L_x_121:
[----:B------:R-:W-:Y:S05]  /*b9e0*/  BSYNC B1 ;  /* 0x0000000000017941 */ /* 0x000fea0003800000 */
.L_x_120:
        /* <DEDUP_REMOVED lines=12> */
.L_x_123:
[----:B------:R-:W-:Y:S05]  /*bab0*/  BSYNC B1 ;  /* 0x0000000000017941 */ /* 0x000fea0003800000 */
.L_x_122:
        /* <DEDUP_REMOVED lines=12> */
.L_x_125:
[----:B------:R-:W-:Y:S05]  /*bb80*/  BSYNC B1 ;  /* 0x0000000000017941 */ /* 0x000fea0003800000 */
.L_x_124:
        /* <DEDUP_REMOVED lines=12> */
.L_x_127:
[----:B------:R-:W-:Y:S05]  /*bc50*/  BSYNC B1 ;  /* 0x0000000000017941 */ /* 0x000fea0003800000 */
.L_x_126:
        /* <DEDUP_REMOVED lines=12> */
.L_x_129:
[----:B------:R-:W-:Y:S05]  /*bd20*/  BSYNC B1 ;  /* 0x0000000000017941 */ /* 0x000fea0003800000 */
.L_x_128:
        /* <DEDUP_REMOVED lines=12> */
.L_x_131:
[----:B------:R-:W-:Y:S05]  /*bdf0*/  BSYNC B1 ;  /* 0x0000000000017941 */ /* 0x000fea0003800000 */
.L_x_130:
        /* <DEDUP_REMOVED lines=12> */
.L_x_133:
[----:B------:R-:W-:Y:S05]  /*bec0*/  BSYNC B1 ;  /* 0x0000000000017941 */ /* 0x000fea0003800000 */
.L_x_132:
        /* <DEDUP_REMOVED lines=12> */
.L_x_135:
[----:B------:R-:W-:Y:S05]  /*bf90*/  BSYNC B1 ;  /* 0x0000000000017941 */ /* 0x000fea0003800000 */
.L_x_134:
        /* <DEDUP_REMOVED lines=12> */
.L_x_137:
[----:B------:R-:W-:Y:S05]  /*c060*/  BSYNC B1 ;  /* 0x0000000000017941 */ /* 0x000fea0003800000 */
.L_x_136:
        /* <DEDUP_REMOVED lines=12> */
.L_x_139:
[----:B------:R-:W-:Y:S05]  /*c130*/  BSYNC B1 ;  /* 0x0000000000017941 */ /* 0x000fea0003800000 */
.L_x_138:
[----:B-----5:R-:W-:Y:S01]  /*c140*/  LOP3.LUT R2, R2, 0xff, RZ, 0xc0, !PT ;  /* 0x000000ff02027812 */ /* 0x020fe200078ec0ff */
[----:B------:R-:W-:Y:S01]  /*c150*/  BSSY B1, `(.L_x_140) ;  /* 0x000000b000017945 */ /* 0x000fe20003800000 */
[----:B------:R-:W-:Y:S02]  /*c160*/  ISETP.LT.OR P5, PT, R44, 0x31, !P2 ;  /* 0x000000312c00780c */ /* 0x000fe400057a1670 */
[----:B------:R-:W-:-:S05]  /*c170*/  F2FP.F16.E4M3.UNPACK_B R2, R2 ;  /* 0x00000002ff02723e */ /* 0x000fca00020006ff */
[----:B------:R-:W-:-:S05]  /*c180*/  HADD2.F32 R2, -RZ, R2.H0_H0 ;  /* 0x20000002ff027230 */ /* 0x000fca0000004100 */
[----:B0-----:R-:W-:-:S04]  /*c190*/  FMUL R3, R2, UR5 ;  /* 0x0000000502037c20 */ /* 0x001fc80008400000 */
[----:B------:R-:W-:Y:S01]  /*c1a0*/  FFMA R3, R0, UR4, R3 ;  /* 0x0000000400037c23 */ /* 0x000fe20008000003 */
[----:B------:R-:W-:-:S04]  /*c1b0*/  PRMT R0, RZ, 0x7610, R0 ;  /* 0x00007610ff007816 */ /* 0x000fc80000000000 */
[----:B------:R-:W-:-:S05]  /*c1c0*/  F2FP.SATFINITE.E4M3.F32.PACK_AB_MERGE_C R3, RZ, R3, RZ ;  /* 0x00000003ff03723e */ /* 0x000fca00048070ff */
[----:B------:R0:W-:Y:S01]  /*c1d0*/  @!P6 STG.E.U8 desc[UR52][R24.64+0x31], R3 ;  /* 0x000031031800e986 */ /* 0x0001e2000c101134 */
[----:B------:R-:W-:Y:S05]  /*c1e0*/  @P5 BRA `(.L_x_141) ;  /* 0x0000000000045947 */ /* 0x000fea0003800000 */
[----:B------:R0:W5:Y:S02]  /*c1f0*/  LDG.E.U8 R0, desc[UR52][R34.64+0x30] ;  /* 0x0000303422007981 */ /* 0x000164000c1e1100 */
.L_x_141:
[----:B------:R-:W-:Y:S05]  /*c200*/  BSYNC B1 ;  /* 0x0000000000017941 */ /* 0x000fea0003800000 */
.L_x_140:
[----:B------:R-:W2:Y:S01]  /*c210*/  LDL.LU R2, [R1] ;  /* 0x0000000001027983 */ /* 0x000ea20000300800 */
[----:B-----5:R-:W-:Y:S01]  /*c220*/  LOP3.LUT R0, R0, 0xff, RZ, 0xc0, !PT ;  /* 0x000000ff00007812 */ /* 0x020fe200078ec0ff */
[----:B------:R-:W-:Y:S01]  /*c230*/  BSSY B1, `(.L_x_142) ;  /* 0x000000b000017945 */ /* 0x000fe20003800000 */
[----:B------:R-:W-:Y:S02]  /*c240*/  ISETP.LT.OR P6, PT, R44, 0x32, !P2 ;  /* 0x000000322c00780c */ /* 0x000fe400057c1670 */
[----:B------:R-:W-:-:S05]  /*c250*/  F2FP.F16.E4M3.UNPACK_B R0, R0 ;  /* 0x00000000ff00723e */ /* 0x000fca00020006ff */
[----:B------:R-:W-:-:S05]  /*c260*/  HADD2.F32 R0, -RZ, R0.H0_H0 ;  /* 0x20000000ff007230 */ /* 0x000fca0000004100 */
[----:B------:R-:W-:-:S04]  /*c270*/  FMUL R0, R0, UR5 ;  /* 0x0000000500007c20 */ /* 0x000fc80008400000 */
[----:B--2---:R-:W-:-:S05]  /*c280*/  FFMA R0, R2, UR4, R0 ;  /* 0x0000000402007c23 */ /* 0x004fca0008000000 */
[----:B0-----:R-:W-:Y:S02]  /*c290*/  F2FP.SATFINITE.E4M3.F32.PACK_AB_MERGE_C R3, RZ, R0, RZ ;  /* 0x00000000ff03723e */ /* 0x001fe400048070ff */
[----:B------:R-:W-:-:S03]  /*c2a0*/  PRMT R0, RZ, 0x7610, R0 ;  /* 0x00007610ff007816 */ /* 0x000fc60000000000 */
[----:B------:R0:W-:Y:S01]  /*c2b0*/  @!P5 STG.E.U8 desc[UR52][R26.64+0x30], R3 ;  /* 0x000030031a00d986 */ /* 0x0001e2000c101134 */
[----:B------:R-:W-:Y:S05]  /*c2c0*/  @P6 BRA `(.L_x_143) ;  /* 0x0000000000046947 */ /* 0x000fea0003800000 */
[----:B------:R2:W5:Y:S02]  /*c2d0*/  LDG.E.U8 R0, desc[UR52][R34.64+0x31] ;  /* 0x0000313422007981 */ /* 0x000564000c1e1100 */
.L_x_143:
[----:B------:R-:W-:Y:S05]  /*c2e0*/  BSYNC B1 ;  /* 0x0000000000017941 */ /* 0x000fea0003800000 */
.L_x_142:
[----:B------:R-:W3:Y:S01]  /*c2f0*/  LDL.LU R2, [R1+0x4] ;  /* 0x0000040001027983 */ /* 0x000ee20000300800 */
[----:B-----5:R-:W-:Y:S01]  /*c300*/  LOP3.LUT R0, R0, 0xff, RZ, 0xc0, !PT ;  /* 0x000000ff00007812 */ /* 0x020fe200078ec0ff */
[----:B------:R-:W-:Y:S01]  /*c310*/  BSSY B1, `(.L_x_144) ;  /* 0x000000b000017945 */ /* 0x000fe20003800000 */
[----:B------:R-:W-:Y:S02]  /*c320*/  ISETP.LT.OR P5, PT, R44, 0x39, !P3 ;  /* 0x000000392c00780c */ /* 0x000fe40005fa1670 */
[----:B------:R-:W-:-:S05]  /*c330*/  F2FP.F16.E4M3.UNPACK_B R0, R0 ;  /* 0x00000000ff00723e */ /* 0x000fca00020006ff */
[----:B------:R-:W-:-:S05]  /*c340*/  HADD2.F32 R0, -RZ, R0.H0_H0 ;  /* 0x20000000ff007230 */ /* 0x000fca0000004100 */
[----:B------:R-:W-:-:S04]  /*c350*/  FMUL R0, R0, UR5 ;  /* 0x0000000500007c20 */ /* 0x000fc80008400000 */
[----:B---3--:R-:W-:-:S05]  /*c360*/  FFMA R0, R2, UR4, R0 ;  /* 0x0000000402007c23 */ /* 0x008fca0008000000 */
[----:B0-----:R-:W-:Y:S02]  /*c370*/  F2FP.SATFINITE.E4M3.F32.PACK_AB_MERGE_C R3, RZ, R0, RZ ;  /* 0x00000000ff03723e */ /* 0x001fe400048070ff */
[----:B------:R-:W-:-:S03]  /*c380*/  PRMT R0, RZ, 0x7610, R0 ;  /* 0x00007610ff007816 */ /* 0x000fc60000000000 */
[----:B------:R0:W-:Y:S01]  /*c390*/  @!P6 STG.E.U8 desc[UR52][R26.64+0x31], R3 ;  /* 0x000031031a00e986 */ /* 0x0001e2000c101134 */
[----:B------:R-:W-:Y:S05]  /*c3a0*/  @P5 BRA `(.L_x_145) ;  /* 0x0000000000045947 */ /* 0x000fea0003800000 */
[----:B------:R3:W5:Y:S02]  /*c3b0*/  LDG.E.U8 R0, desc[UR52][R32.64+0x38] ;  /* 0x0000383420007981 */ /* 0x000764000c1e1100 */
.L_x_145:
[----:B------:R-:W-:Y:S05]  /*c3c0*/  BSYNC B1 ;  /* 0x0000000000017941 */ /* 0x000fea0003800000 */
.L_x_144:
[----:B------:R-:W2:Y:S01]  /*c3d0*/  LDL.LU R2, [R1+0x8] ;  /* 0x0000080001027983 */ /* 0x000ea20000300800 */
        /* <DEDUP_REMOVED lines=12> */
.L_x_147:
[----:B------:R-:W-:Y:S05]  /*c4a0*/  BSYNC B1 ;  /* 0x0000000000017941 */ /* 0x000fea0003800000 */
.L_x_146:
        /* <DEDUP_REMOVED lines=13> */
.L_x_149:
[----:B------:R-:W-:Y:S05]  /*c580*/  BSYNC B1 ;  /* 0x0000000000017941 */ /* 0x000fea0003800000 */
.L_x_148:
        /* <DEDUP_REMOVED lines=13> */
.L_x_151:
[----:B------:R-:W-:Y:S05]  /*c660*/  BSYNC B1 ;  /* 0x0000000000017941 */ /* 0x000fea0003800000 */
.L_x_150:
        /* <DEDUP_REMOVED lines=13> */
.L_x_153:
[----:B------:R-:W-:Y:S05]  /*c740*/  BSYNC B1 ;  /* 0x0000000000017941 */ /* 0x000fea0003800000 */
.L_x_152:
        /* <DEDUP_REMOVED lines=13> */
.L_x_155:
[----:B------:R-:W-:Y:S05]  /*c820*/  BSYNC B1 ;  /* 0x0000000000017941 */ /* 0x000fea0003800000 */
.L_x_154:
        /* <DEDUP_REMOVED lines=13> */
.L_x_157:
[----:B------:R-:W-:Y:S05]  /*c900*/  BSYNC B1 ;  /* 0x0000000000017941 */ /* 0x000fea0003800000 */
.L_x_156:
        /* <DEDUP_REMOVED lines=13> */
.L_x_159:
[----:B------:R-:W-:Y:S05]  /*c9e0*/  BSYNC B1 ;  /* 0x0000000000017941 */ /* 0x000fea0003800000 */
.L_x_158:
        /* <DEDUP_REMOVED lines=13> */
.L_x_161:
[----:B------:R-:W-:Y:S05]  /*cac0*/  BSYNC B1 ;  /* 0x0000000000017941 */ /* 0x000fea0003800000 */
.L_x_160:
        /* <DEDUP_REMOVED lines=13> */
.L_x_163:
[----:B------:R-:W-:Y:S05]  /*cba0*/  BSYNC B1 ;  /* 0x0000000000017941 */ /* 0x000fea0003800000 */
.L_x_162:
        /* <DEDUP_REMOVED lines=13> */
.L_x_165:
[----:B------:R-:W-:Y:S05]  /*cc80*/  BSYNC B1 ;  /* 0x0000000000017941 */ /* 0x000fea0003800000 */
.L_x_164:
        /* <DEDUP_REMOVED lines=13> */
.L_x_167:
[----:B------:R-:W-:Y:S05]  /*cd60*/  BSYNC B1 ;  /* 0x0000000000017941 */ /* 0x000fea0003800000 */
.L_x_166:
        /* <DEDUP_REMOVED lines=13> */
.L_x_169:
[----:B------:R-:W-:Y:S05]  /*ce40*/  BSYNC B1 ;  /* 0x0000000000017941 */ /* 0x000fea0003800000 */
.L_x_168:
        /* <DEDUP_REMOVED lines=13> */
.L_x_171:
[----:B------:R-:W-:Y:S05]  /*cf20*/  BSYNC B1 ;  /* 0x0000000000017941 */ /* 0x000fea0003800000 */
.L_x_170:
        /* <DEDUP_REMOVED lines=13> */
.L_x_173:
[----:B------:R-:W-:Y:S05]  /*d000*/  BSYNC B1 ;  /* 0x0000000000017941 */ /* 0x000fea0003800000 */
.L_x_172:
        /* <DEDUP_REMOVED lines=13> */
.L_x_175:
[----:B------:R-:W-:Y:S05]  /*d0e0*/  BSYNC B1 ;  /* 0x0000000000017941 */ /* 0x000fea0003800000 */
.L_x_174:
        /* <DEDUP_REMOVED lines=13> */
.L_x_177:
[----:B------:R-:W-:Y:S05]  /*d1c0*/  BSYNC B1 ;  /* 0x0000000000017941 */ /* 0x000fea0003800000 */
.L_x_176:
        /* <DEDUP_REMOVED lines=13> */
.L_x_179:
[----:B------:R-:W-:Y:S05]  /*d2a0*/  BSYNC B1 ;  /* 0x0000000000017941 */ /* 0x000fea0003800000 */
.L_x_178:
        /* <DEDUP_REMOVED lines=13> */
.L_x_181:
[----:B------:R-:W-:Y:S05]  /*d380*/  BSYNC B1 ;  /* 0x0000000000017941 */ /* 0x000fea0003800000 */
.L_x_180:
        /* <DEDUP_REMOVED lines=13> */
.L_x_183:
[----:B------:R-:W-:Y:S05]  /*d460*/  BSYNC B1 ;  /* 0x0000000000017941 */ /* 0x000fea0003800000 */
.L_x_182:
        /* <DEDUP_REMOVED lines=13> */
.L_x_185:
[----:B------:R-:W-:Y:S05]  /*d540*/  BSYNC B1 ;  /* 0x0000000000017941 */ /* 0x000fea0003800000 */
.L_x_184:
        /* <DEDUP_REMOVED lines=13> */
.L_x_187:
[----:B------:R-:W-:Y:S05]  /*d620*/  BSYNC B1 ;  /* 0x0000000000017941 */ /* 0x000fea0003800000 */
.L_x_186:
        /* <DEDUP_REMOVED lines=13> */
.L_x_189:
[----:B------:R-:W-:Y:S05]  /*d700*/  BSYNC B1 ;  /* 0x0000000000017941 */ /* 0x000fea0003800000 */
.L_x_188:
        /* <DEDUP_REMOVED lines=13> */
.L_x_191:
[----:B------:R-:W-:Y:S05]  /*d7e0*/  BSYNC B1 ;  /* 0x0000000000017941 */ /* 0x000fea0003800000 */
.L_x_190:
        /* <DEDUP_REMOVED lines=13> */
.L_x_193:
[----:B------:R-:W-:Y:S05]  /*d8c0*/  BSYNC B1 ;  /* 0x0000000000017941 */ /* 0x000fea0003800000 */
.L_x_192:
        /* <DEDUP_REMOVED lines=13> */
.L_x_195:
[----:B------:R-:W-:Y:S05]  /*d9a0*/  BSYNC B1 ;  /* 0x0000000000017941 */ /* 0x000fea0003800000 */
.L_x_194:
        /* <DEDUP_REMOVED lines=13> */
.L_x_197:
[----:B------:R-:W-:Y:S05]  /*da80*/  BSYNC B1 ;  /* 0x0000000000017941 */ /* 0x000fea0003800000 */
.L_x_196:
        /* <DEDUP_REMOVED lines=13> */
.L_x_199:
[----:B------:R-:W-:Y:S05]  /*db60*/  BSYNC B1 ;  /* 0x0000000000017941 */ /* 0x000fea0003800000 */
.L_x_198:
        /* <DEDUP_REMOVED lines=13> */
.L_x_201:
[----:B------:R-:W-:Y:S05]  /*dc40*/  BSYNC B1 ;  /* 0x0000000000017941 */ /* 0x000fea0003800000 */
.L_x_200:
        /* <DEDUP_REMOVED lines=13> */
.L_x_203:
[----:B------:R-:W-:Y:S05]  /*dd20*/  BSYNC B1 ;  /* 0x0000000000017941 */ /* 0x000fea0003800000 */
.L_x_202:
        /* <DEDUP_REMOVED lines=13> */
.L_x_205:
[----:B------:R-:W-:Y:S05]  /*de00*/  BSYNC B1 ;  /* 0x0000000000017941 */ /* 0x000fea0003800000 */
.L_x_204:
        /* <DEDUP_REMOVED lines=13> */
.L_x_207:
[----:B------:R-:W-:Y:S05]  /*dee0*/  BSYNC B1 ;  /* 0x0000000000017941 */ /* 0x000fea0003800000 */
.L_x_206:
        /* <DEDUP_REMOVED lines=13> */
.L_x_209:
[----:B------:R-:W-:Y:S05]  /*dfc0*/  BSYNC B1 ;  /* 0x0000000000017941 */ /* 0x000fea0003800000 */
.L_x_208:
        /* <DEDUP_REMOVED lines=13> */
.L_x_211:
[----:B------:R-:W-:Y:S05]  /*e0a0*/  BSYNC B1 ;  /* 0x0000000000017941 */ /* 0x000fea0003800000 */
.L_x_210:
        /* <DEDUP_REMOVED lines=13> */
.L_x_213:
[----:B------:R-:W-:Y:S05]  /*e180*/  BSYNC B1 ;  /* 0x0000000000017941 */ /* 0x000fea0003800000 */
.L_x_212:
        /* <DEDUP_REMOVED lines=13> */
.L_x_215:
[----:B------:R-:W-:Y:S05]  /*e260*/  BSYNC B1 ;  /* 0x0000000000017941 */ /* 0x000fea0003800000 */
.L_x_214:
        /* <DEDUP_REMOVED lines=13> */
.L_x_217:
[----:B------:R-:W-:Y:S05]  /*e340*/  BSYNC B1 ;  /* 0x0000000000017941 */ /* 0x000fea0003800000 */
.L_x_216:
        /* <DEDUP_REMOVED lines=13> */
.L_x_219:
[----:B------:R-:W-:Y:S05]  /*e420*/  BSYNC B1 ;  /* 0x0000000000017941 */ /* 0x000fea0003800000 */
.L_x_218:
        /* <DEDUP_REMOVED lines=13> */
.L_x_221:
[----:B------:R-:W-:Y:S05]  /*e500*/  BSYNC B1 ;  /* 0x0000000000017941 */ /* 0x000fea0003800000 */
.L_x_220:
        /* <DEDUP_REMOVED lines=13> */
.L_x_223:
[----:B------:R-:W-:Y:S05]  /*e5e0*/  BSYNC B1 ;  /* 0x0000000000017941 */ /* 0x000fea0003800000 */
.L_x_222:
        /* <DEDUP_REMOVED lines=13> */
.L_x_225:
[----:B------:R-:W-:Y:S05]  /*e6c0*/  BSYNC B1 ;  /* 0x0000000000017941 */ /* 0x000fea0003800000 */
.L_x_224:
        /* <DEDUP_REMOVED lines=13> */
.L_x_227:
[----:B------:R-:W-:Y:S05]  /*e7a0*/  BSYNC B1 ;  /* 0x0000000000017941 */ /* 0x000fea0003800000 */
.L_x_226:
        /* <DEDUP_REMOVED lines=13> */
.L_x_229:
[----:B------:R-:W-:Y:S05]  /*e880*/  BSYNC B1 ;  /* 0x0000000000017941 */ /* 0x000fea0003800000 */
.L_x_228:
        /* <DEDUP_REMOVED lines=13> */
.L_x_231:
[----:B------:R-:W-:Y:S05]  /*e960*/  BSYNC B1 ;  /* 0x0000000000017941 */ /* 0x000fea0003800000 */
.L_x_230:
        /* <DEDUP_REMOVED lines=13> */
.L_x_233:
[----:B------:R-:W-:Y:S05]  /*ea40*/  BSYNC B1 ;  /* 0x0000000000017941 */ /* 0x000fea0003800000 */
.L_x_232:
        /* <DEDUP_REMOVED lines=13> */
.L_x_235:
[----:B------:R-:W-:Y:S05]  /*eb20*/  BSYNC B1 ;  /* 0x0000000000017941 */ /* 0x000fea0003800000 */
.L_x_234:
        /* <DEDUP_REMOVED lines=13> */
.L_x_237:
[----:B------:R-:W-:Y:S05]  /*ec00*/  BSYNC B1 ;  /* 0x0000000000017941 */ /* 0x000fea0003800000 */
.L_x_236:
        /* <DEDUP_REMOVED lines=13> */
.L_x_239:
[----:B------:R-:W-:Y:S05]  /*ece0*/  BSYNC B1 ;  /* 0x0000000000017941 */ /* 0x000fea0003800000 */
.L_x_238:
        /* <DEDUP_REMOVED lines=13> */
.L_x_241:
[----:B------:R-:W-:Y:S05]  /*edc0*/  BSYNC B1 ;  /* 0x0000000000017941 */ /* 0x000fea0003800000 */
.L_x_240:
        /* <DEDUP_REMOVED lines=13> */
.L_x_243:
[----:B------:R-:W-:Y:S05]  /*eea0*/  BSYNC B1 ;  /* 0x0000000000017941 */ /* 0x000fea0003800000 */
.L_x_242:
        /* <DEDUP_REMOVED lines=13> */
.L_x_245:
[----:B------:R-:W-:Y:S05]  /*ef80*/  BSYNC B1 ;  /* 0x0000000000017941 */ /* 0x000fea0003800000 */
.L_x_244:
        /* <DEDUP_REMOVED lines=13> */
.L_x_247:
[----:B------:R-:W-:Y:S05]  /*f060*/  BSYNC B1 ;  /* 0x0000000000017941 */ /* 0x000fea0003800000 */
.L_x_246:
        /* <DEDUP_REMOVED lines=13> */
.L_x_249:
[----:B------:R-:W-:Y:S05]  /*f140*/  BSYNC B1 ;  /* 0x0000000000017941 */ /* 0x000fea0003800000 */
.L_x_248:
        /* <DEDUP_REMOVED lines=13> */
.L_x_251:
[----:B------:R-:W-:Y:S05]  /*f220*/  BSYNC B1 ;  /* 0x0000000000017941 */ /* 0x000fea0003800000 */
.L_x_250:
        /* <DEDUP_REMOVED lines=13> */
.L_x_253:
[----:B------:R-:W-:Y:S05]  /*f300*/  BSYNC B1 ;  /* 0x0000000000017941 */ /* 0x000fea0003800000 */
.L_x_252:
        /* <DEDUP_REMOVED lines=13> */
.L_x_255:
[----:B------:R-:W-:Y:S05]  /*f3e0*/  BSYNC B1 ;  /* 0x0000000000017941 */ /* 0x000fea0003800000 */
.L_x_254:
        /* <DEDUP_REMOVED lines=13> */
.L_x_257:
[----:B------:R-:W-:Y:S05]  /*f4c0*/  BSYNC B1 ;  /* 0x0000000000017941 */ /* 0x000fea0003800000 */
.L_x_256:
        /* <DEDUP_REMOVED lines=13> */
.L_x_259:
[----:B------:R-:W-:Y:S05]  /*f5a0*/  BSYNC B1 ;  /* 0x0000000000017941 */ /* 0x000fea0003800000 */
.L_x_258:
        /* <DEDUP_REMOVED lines=13> */
.L_x_261:
[----:B------:R-:W-:Y:S05]  /*f680*/  BSYNC B1 ;  /* 0x0000000000017941 */ /* 0x000fea0003800000 */
.L_x_260:
        /* <DEDUP_REMOVED lines=13> */
.L_x_263:
[----:B------:R-:W-:Y:S05]  /*f760*/  BSYNC B1 ;  /* 0x0000000000017941 */ /* 0x000fea0003800000 */
.L_x_262:
        /* <DEDUP_REMOVED lines=13> */
.L_x_265:
[----:B------:R-:W-:Y:S05]  /*f840*/  BSYNC B1 ;  /* 0x0000000000017941 */ /* 0x000fea0003800000 */
.L_x_264:
        /* <DEDUP_REMOVED lines=13> */
.L_x_267:
[----:B------:R-:W-:Y:S05]  /*f920*/  BSYNC B1 ;  /* 0x0000000000017941 */ /* 0x000fea0003800000 */
.L_x_266:
        /* <DEDUP_REMOVED lines=13> */
.L_x_269:
[----:B------:R-:W-:Y:S05]  /*fa00*/  BSYNC B1 ;  /* 0x0000000000017941 */ /* 0x000fea0003800000 */
.L_x_268:
        /* <DEDUP_REMOVED lines=13> */
.L_x_271:
[----:B------:R-:W-:Y:S05]  /*fae0*/  BSYNC B1 ;  /* 0x0000000000017941 */ /* 0x000fea0003800000 */
.L_x_270:
        /* <DEDUP_REMOVED lines=13> */
.L_x_273:
[----:B------:R-:W-:Y:S05]  /*fbc0*/  BSYNC B1 ;  /* 0x0000000000017941 */ /* 0x000fea0003800000 */
.L_x_272:
        /* <DEDUP_REMOVED lines=13> */
.L_x_275:
[----:B------:R-:W-:Y:S05]  /*fca0*/  BSYNC B1 ;  /* 0x0000000000017941 */ /* 0x000fea0003800000 */
.L_x_274:
        /* <DEDUP_REMOVED lines=13> */
.L_x_277:
[----:B------:R-:W-:Y:S05]  /*fd80*/  BSYNC B1 ;  /* 0x0000000000017941 */ /* 0x000fea0003800000 */
.L_x_276:
        /* <DEDUP_REMOVED lines=13> */
.L_x_279:
[----:B------:R-:W-:Y:S05]  /*fe60*/  BSYNC B1 ;  /* 0x0000000000017941 */ /* 0x000fea0003800000 */
.L_x_278:
        /* <DEDUP_REMOVED lines=13> */
.L_x_281:
[----:B------:R-:W-:Y:S05]  /*ff40*/  BSYNC B1 ;  /* 0x0000000000017941 */ /* 0x000fea0003800000 */
.L_x_280:
        /* <DEDUP_REMOVED lines=13> */
.L_x_283:
[----:B------:R-:W-:Y:S05]  /*10020*/  BSYNC B1 ;  /* 0x0000000000017941 */ /* 0x000fea0003800000 */
.L_x_282:
        /* <DEDUP_REMOVED lines=13> */
.L_x_285:
[----:B------:R-:W-:Y:S05]  /*10100*/  BSYNC B1 ;  /* 0x0000000000017941 */ /* 0x000fea0003800000 */
.L_x_284:
        /* <DEDUP_REMOVED lines=13> */
.L_x_287:
[----:B------:R-:W-:Y:S05]  /*101e0*/  BSYNC B1 ;  /* 0x0000000000017941 */ /* 0x000fea0003800000 */
.L_x_286:
        /* <DEDUP_REMOVED lines=13> */
.L_x_289:
[----:B------:R-:W-:Y:S05]  /*102c0*/  BSYNC B1 ;  /* 0x0000000000017941 */ /* 0x000fea0003800000 */
.L_x_288:
        /* <DEDUP_REMOVED lines=13> */
.L_x_291:
[----:B------:R-:W-:Y:S05]  /*103a0*/  BSYNC B1 ;  /* 0x0000000000017941 */ /* 0x000fea0003800000 */
.L_x_290:
        /* <DEDUP_REMOVED lines=13> */
.L_x_293:
[----:B------:R-:W-:Y:S05]  /*10480*/  BSYNC B1 ;  /* 0x0000000000017941 */ /* 0x000fea0003800000 */
.L_x_292:
        /* <DEDUP_REMOVED lines=13> */
.L_x_295:
[----:B------:R-:W-:Y:S05]  /*10560*/  BSYNC B1 ;  /* 0x0000000000017941 */ /* 0x000fea0003800000 */
.L_x_294:
        /* <DEDUP_REMOVED lines=13> */
.L_x_297:
[----:B------:R-:W-:Y:S05]  /*10640*/  BSYNC B1 ;  /* 0x0000000000017941 */ /* 0x000fea0003800000 */
.L_x_296:
        /* <DEDUP_REMOVED lines=13> */
.L_x_299:
[----:B------:R-:W-:Y:S05]  /*10720*/  BSYNC B1 ;  /* 0x0000000000017941 */ /* 0x000fea0003800000 */
.L_x_298:
        /* <DEDUP_REMOVED lines=13> */
.L_x_301:
[----:B------:R-:W-:Y:S05]  /*10800*/  BSYNC B1 ;  /* 0x0000000000017941 */ /* 0x000fea0003800000 */
.L_x_300:
        /* <DEDUP_REMOVED lines=13> */
.L_x_303:
[----:B------:R-:W-:Y:S05]  /*108e0*/  BSYNC B1 ;  /* 0x0000000000017941 */ /* 0x000fea0003800000 */
.L_x_302:
        /* <DEDUP_REMOVED lines=13> */
.L_x_305:
[----:B------:R-:W-:Y:S05]  /*109c0*/  BSYNC B1 ;  /* 0x0000000000017941 */ /* 0x000fea0003800000 */
.L_x_304:
        /* <DEDUP_REMOVED lines=13> */
.L_x_307:
[----:B------:R-:W-:Y:S05]  /*10aa0*/  BSYNC B1 ;  /* 0x0000000000017941 */ /* 0x000fea0003800000 */
.L_x_306:
        /* <DEDUP_REMOVED lines=13> */
.L_x_309:
[----:B------:R-:W-:Y:S05]  /*10b80*/  BSYNC B1 ;  /* 0x0000000000017941 */ /* 0x000fea0003800000 */
.L_x_308:
        /* <DEDUP_REMOVED lines=13> */
.L_x_311:
[----:B------:R-:W-:Y:S05]  /*10c60*/  BSYNC B1 ;  /* 0x0000000000017941 */ /* 0x000fea0003800000 */
.L_x_310:
        /* <DEDUP_REMOVED lines=13> */
.L_x_313:
[----:B------:R-:W-:Y:S05]  /*10d40*/  BSYNC B1 ;  /* 0x0000000000017941 */ /* 0x000fea0003800000 */
.L_x_312:
        /* <DEDUP_REMOVED lines=13> */
.L_x_315:
[----:B------:R-:W-:Y:S05]  /*10e20*/  BSYNC B1 ;  /* 0x0000000000017941 */ /* 0x000fea0003800000 */
.L_x_314:
        /* <DEDUP_REMOVED lines=13> */
.L_x_317:
[----:B------:R-:W-:Y:S05]  /*10f00*/  BSYNC B1 ;  /* 0x0000000000017941 */ /* 0x000fea0003800000 */
.L_x_316:
        /* <DEDUP_REMOVED lines=13> */
.L_x_319:
[----:B------:R-:W-:Y:S05]  /*10fe0*/  BSYNC B1 ;  /* 0x0000000000017941 */ /* 0x000fea0003800000 */
.L_x_318:
        /* <DEDUP_REMOVED lines=13> */
.L_x_321:
[----:B------:R-:W-:Y:S05]  /*110c0*/  BSYNC B1 ;  /* 0x0000000000017941 */ /* 0x000fea0003800000 */
.L_x_320:
        /* <DEDUP_REMOVED lines=13> */
.L_x_323:
[----:B------:R-:W-:Y:S05]  /*111a0*/  BSYNC B1 ;  /* 0x0000000000017941 */ /* 0x000fea0003800000 */
.L_x_322:
        /* <DEDUP_REMOVED lines=13> */
.L_x_325:
[----:B------:R-:W-:Y:S05]  /*11280*/  BSYNC B1 ;  /* 0x0000000000017941 */ /* 0x000fea0003800000 */
.L_x_324:
        /* <DEDUP_REMOVED lines=13> */
.L_x_327:
[----:B------:R-:W-:Y:S05]  /*11360*/  BSYNC B1 ;  /* 0x0000000000017941 */ /* 0x000fea0003800000 */
.L_x_326:
        /* <DEDUP_REMOVED lines=13> */
.L_x_329:
[----:B------:R-:W-:Y:S05]  /*11440*/  BSYNC B1 ;  /* 0x0000000000017941 */ /* 0x000fea0003800000 */
.L_x_328:
        /* <DEDUP_REMOVED lines=13> */
.L_x_331:
[----:B------:R-:W-:Y:S05]  /*11520*/  BSYNC B1 ;  /* 0x0000000000017941 */ /* 0x000fea0003800000 */
.L_x_330:
        /* <DEDUP_REMOVED lines=13> */
.L_x_333:
[----:B------:R-:W-:Y:S05]  /*11600*/  BSYNC B1 ;  /* 0x0000000000017941 */ /* 0x000fea0003800000 */
.L_x_332:
        /* <DEDUP_REMOVED lines=13> */
.L_x_335:
[----:B------:R-:W-:Y:S05]  /*116e0*/  BSYNC B1 ;  /* 0x0000000000017941 */ /* 0x000fea0003800000 */
.L_x_334:
        /* <DEDUP_REMOVED lines=13> */
.L_x_337:
[----:B------:R-:W-:Y:S05]  /*117c0*/  BSYNC B1 ;  /* 0x0000000000017941 */ /* 0x000fea0003800000 */
.L_x_336:
        /* <DEDUP_REMOVED lines=13> */
.L_x_339:
[----:B------:R-:W-:Y:S05]  /*118a0*/  BSYNC B1 ;  /* 0x0000000000017941 */ /* 0x000fea0003800000 */
.L_x_338:
        /* <DEDUP_REMOVED lines=13> */
.L_x_341:
[----:B------:R-:W-:Y:S05]  /*11980*/  BSYNC B1 ;  /* 0x0000000000017941 */ /* 0x000fea0003800000 */
.L_x_340:
        /* <DEDUP_REMOVED lines=13> */
.L_x_343:
[----:B------:R-:W-:Y:S05]  /*11a60*/  BSYNC B1 ;  /* 0x0000000000017941 */ /* 0x000fea0003800000 */
.L_x_342:
        /* <DEDUP_REMOVED lines=13> */
.L_x_345:
[----:B------:R-:W-:Y:S05]  /*11b40*/  BSYNC B1 ;  /* 0x0000000000017941 */ /* 0x000fea0003800000 */
.L_x_344:
        /* <DEDUP_REMOVED lines=13> */
.L_x_347:
[----:B------:R-:W-:Y:S05]  /*11c20*/  BSYNC B1 ;  /* 0x0000000000017941 */ /* 0x000fea0003800000 */
.L_x_346:
        /* <DEDUP_REMOVED lines=13> */
.L_x_349:
[----:B------:R-:W-:Y:S05]  /*11d00*/  BSYNC B1 ;  /* 0x0000000000017941 */ /* 0x000fea0003800000 */
.L_x_348:
        /* <DEDUP_REMOVED lines=13> */
.L_x_351:
[----:B------:R-:W-:Y:S05]  /*11de0*/  BSYNC B1 ;  /* 0x0000000000017941 */ /* 0x000fea0003800000 */
.L_x_350:
        /* <DEDUP_REMOVED lines=13> */
.L_x_353:
[----:B------:R-:W-:Y:S05]  /*11ec0*/  BSYNC B1 ;  /* 0x0000000000017941 */ /* 0x000fea0003800000 */
.L_x_352:
        /* <DEDUP_REMOVED lines=13> */
.L_x_355:
[----:B------:R-:W-:Y:S05]  /*11fa0*/  BSYNC B1 ;  /* 0x0000000000017941 */ /* 0x000fea0003800000 */
.L_x_354:
        /* <DEDUP_REMOVED lines=13> */
.L_x_357:
[----:B------:R-:W-:Y:S05]  /*12080*/  BSYNC B1 ;  /* 0x0000000000017941 */ /* 0x000fea0003800000 */
.L_x_356:
        /* <DEDUP_REMOVED lines=13> */
.L_x_359:
[----:B------:R-:W-:Y:S05]  /*12160*/  BSYNC B1 ;  /* 0x0000000000017941 */ /* 0x000fea0003800000 */
.L_x_358:
        /* <DEDUP_REMOVED lines=13> */
.L_x_361:
[----:B------:R-:W-:Y:S05]  /*12240*/  BSYNC B1 ;  /* 0x0000000000017941 */ /* 0x000fea0003800000 */
.L_x_360:
        /* <DEDUP_REMOVED lines=13> */
.L_x_363:
[----:B------:R-:W-:Y:S05]  /*12320*/  BSYNC B1 ;  /* 0x0000000000017941 */ /* 0x000fea0003800000 */
.L_x_362:
        /* <DEDUP_REMOVED lines=13> */
.L_x_365:
[----:B------:R-:W-:Y:S05]  /*12400*/  BSYNC B1 ;  /* 0x0000000000017941 */ /* 0x000fea0003800000 */
.L_x_364:
        /* <DEDUP_REMOVED lines=13> */
.L_x_367:
[----:B------:R-:W-:Y:S05]  /*124e0*/  BSYNC B1 ;  /* 0x0000000000017941 */ /* 0x000fea0003800000 */
.L_x_366:
        /* <DEDUP_REMOVED lines=13> */
.L_x_369:
[----:B------:R-:W-:Y:S05]  /*125c0*/  BSYNC B1 ;  /* 0x0000000000017941 */ /* 0x000fea0003800000 */
.L_x_368:
        /* <DEDUP_REMOVED lines=13> */
.L_x_371:
[----:B------:R-:W-:Y:S05]  /*126a0*/  BSYNC B1 ;  /* 0x0000000000017941 */ /* 0x000fea0003800000 */
.L_x_370:
        /* <DEDUP_REMOVED lines=13> */
.L_x_373:
[----:B------:R-:W-:Y:S05]  /*12780*/  BSYNC B1 ;  /* 0x0000000000017941 */ /* 0x000fea0003800000 */
.L_x_372:
        /* <DEDUP_REMOVED lines=13> */
.L_x_375:
[----:B------:R-:W-:Y:S05]  /*12860*/  BSYNC B1 ;  /* 0x0000000000017941 */ /* 0x000fea0003800000 */
.L_x_374:
        /* <DEDUP_REMOVED lines=13> */
.L_x_377:
[----:B------:R-:W-:Y:S05]  /*12940*/  BSYNC B1 ;  /* 0x0000000000017941 */ /* 0x000fea0003800000 */
.L_x_376:
        /* <DEDUP_REMOVED lines=13> */
.L_x_379:
[----:B------:R-:W-:Y:S05]  /*12a20*/  BSYNC B1 ;  /* 0x0000000000017941 */ /* 0x000fea0003800000 */
.L_x_378:
        /* <DEDUP_REMOVED lines=13> */
.L_x_381:
[----:B------:R-:W-:Y:S05]  /*12b00*/  BSYNC B1 ;  /* 0x0000000000017941 */ /* 0x000fea0003800000 */
.L_x_380:
        /* <DEDUP_REMOVED lines=13> */
.L_x_383:
[----:B------:R-:W-:Y:S05]  /*12be0*/  BSYNC B1 ;  /* 0x0000000000017941 */ /* 0x000fea0003800000 */
.L_x_382:
        /* <DEDUP_REMOVED lines=13> */
.L_x_385:
[----:B------:R-:W-:Y:S05]  /*12cc0*/  BSYNC B1 ;  /* 0x0000000000017941 */ /* 0x000fea0003800000 */
.L_x_384:
        /* <DEDUP_REMOVED lines=13> */
.L_x_387:
[----:B------:R-:W-:Y:S05]  /*12da0*/  BSYNC B1 ;  /* 0x0000000000017941 */ /* 0x000fea0003800000 */
.L_x_386:
        /* <DEDUP_REMOVED lines=13> */
.L_x_389:
[----:B------:R-:W-:Y:S05]  /*12e80*/  BSYNC B1 ;  /* 0x0000000000017941 */ /* 0x000fea0003800000 */
.L_x_388:
        /* <DEDUP_REMOVED lines=13> */
.L_x_391:
[----:B------:R-:W-:Y:S05]  /*12f60*/  BSYNC B1 ;  /* 0x0000000000017941 */ /* 0x000fea0003800000 */
.L_x_390:
[----:B------:R-:W-:Y:S05]  /*12f70*/  @P0 BRA `(.L_x_392) ;  /* 0x00000034002c0947 */ /* 0x000fea0003800000 */
[----:B------:R-:W2:Y:S01]  /*12f80*/  LDL.LU R2, [R1+0x1f4] ;  /* 0x0001f40001027983 */ /* 0x000ea20000300800 */
[----:B-----5:R-:W-:-:S04]  /*12f90*/  LOP3.LUT R0, R0, 0xff, RZ, 0xc0, !PT ;  /* 0x000000ff00007812 */ /* 0x020fc800078ec0ff */
[----:B------:R-:W-:-:S05]  /*12fa0*/  F2FP.F16.E4M3.UNPACK_B R0, R0 ;  /* 0x00000000ff00723e */ /* 0x000fca00020006ff */
[----:B------:R-:W-:-:S05]  /*12fb0*/  HADD2.F32 R0, -RZ, R0.H0_H0 ;  /* 0x20000000ff007230 */ /* 0x000fca0000004100 */
[----:B------:R-:W-:-:S04]  /*12fc0*/  FMUL R0, R0, UR5 ;  /* 0x0000000500007c20 */ /* 0x000fc80008400000 */
[----:B--2---:R-:W-:-:S05]  /*12fd0*/  FFMA R0, R2, UR4, R0 ;  /* 0x0000000402007c23 */ /* 0x004fca0008000000 */
[----:B0-----:R-:W-:-:S05]  /*12fe0*/  F2FP.SATFINITE.E4M3.F32.PACK_AB_MERGE_C R3, RZ, R0, RZ ;  /* 0x00000000ff03723e */ /* 0x001fca00048070ff */
[----:B------:R0:W-:Y:S01]  /*12ff0*/  STG.E.U8 desc[UR52][R30.64+0xa9], R3 ;  /* 0x0000a9031e007986 */ /* 0x0001e2000c101134 */
[----:B------:R-:W-:Y:S05]  /*13000*/  BRA `(.L_x_392) ;  /* 0x0000003400087947 */ /* 0x000fea0003800000 */
.L_x_39:
[----:B------:R-:W-:Y:S01]  /*13010*/  ISETP.GE.AND P3, PT, R43, 0x1, PT ;  /* 0x000000012b00780c */ /* 0x000fe20003f66270 */
[----:B------:R-:W-:Y:S01]  /*13020*/  FMUL R225, R225, UR4 ;  /* 0x00000004e1e17c20 */ /* 0x000fe20008400000 */
[----:B------:R-:W2:Y:S01]  /*13030*/  LDL.LU R227, [R1+0xc] ;  /* 0x00000c0001e37983 */ /* 0x000ea20000300800 */
[----:B------:R-:W-:Y:S01]  /*13040*/  FMUL R226, R226, UR4 ;  /* 0x00000004e2e27c20 */ /* 0x000fe20008400000 */
[C---:B------:R-:W-:Y:S02]  /*13050*/  ISETP.LT.OR P6, PT, R44.reuse, 0x2, !P3 ;  /* 0x000000022c00780c */ /* 0x040fe40005fc1670 */
[----:B------:R-:W-:Y:S01]  /*13060*/  ISETP.LT.OR P0, PT, R44, 0x1, !P3 ;  /* 0x000000012c00780c */ /* 0x000fe20005f01670 */
[----:B------:R-:W-:Y:S01]  /*13070*/  FMUL R224, R224, UR4 ;  /* 0x00000004e0e07c20 */ /* 0x000fe20008400000 */
[----:B------:R-:W-:Y:S02]  /*13080*/  F2FP.SATFINITE.E4M3.F32.PACK_AB_MERGE_C R225, RZ, R225, RZ ;  /* 0x000000e1ffe1723e */ /* 0x000fe400048070ff */
[----:B------:R-:W-:-:S02]  /*13090*/  F2FP.SATFINITE.E4M3.F32.PACK_AB_MERGE_C R33, RZ, R226, RZ ;  /* 0x000000e2ff21723e */ /* 0x000fc400048070ff */
[----:B------:R-:W3:Y:S01]  /*130a0*/  LDL.LU R226, [R1+0x8] ;  /* 0x0000080001e27983 */ /* 0x000ee20000300800 */
[----:B------:R-:W-:Y:S01]  /*130b0*/  ISETP.GE.AND P2, PT, R43, 0x9, PT ;  /* 0x000000092b00780c */ /* 0x000fe20003f46270 */
[----:B------:R-:W-:Y:S01]  /*130c0*/  FMUL R223, R223, UR4 ;  /* 0x00000004dfdf7c20 */ /* 0x000fe20008400000 */
[----:B------:R-:W-:Y:S02]  /*130d0*/  F2FP.SATFINITE.E4M3.F32.PACK_AB_MERGE_C R35, RZ, R224, RZ ;  /* 0x000000e0ff23723e */ /* 0x000fe400048070ff */
[----:B------:R0:W-:Y:S01]  /*130e0*/  @!P6 STG.E.U8 desc[UR52][R24.64+0x1], R225 ;  /* 0x000001e11800e986 */ /* 0x0001e2000c101134 */
[C---:B------:R-:W-:Y:S02]  /*130f0*/  ISETP.LT.OR P1, PT, R44.reuse, 0x2, !P2 ;  /* 0x000000022c00780c */ /* 0x040fe40005721670 */
[C---:B------:R-:W-:Y:S01]  /*13100*/  ISETP.LT.OR P5, PT, R44.reuse, 0x9, !P3 ;  /* 0x000000092c00780c */ /* 0x040fe20005fa1670 */
[----:B------:R1:W-:Y:S01]  /*13110*/  @!P0 STG.E.U8 desc[UR52][R24.64], R33 ;  /* 0x0000002118008986 */ /* 0x0003e2000c101134 */
[----:B------:R-:W-:-:S03]  /*13120*/  ISETP.LT.OR P0, PT, R44, 0x1, !P2 ;  /* 0x000000012c00780c */ /* 0x000fc60005701670 */
[----:B0-----:R-:W4:Y:S01]  /*13130*/  LDL.LU R225, [R1+0x4] ;  /* 0x0000040001e17983 */ /* 0x001f220000300800 */
[----:B------:R-:W-:Y:S01]  /*13140*/  FMUL R222, R222, UR4 ;  /* 0x00000004dede7c20 */ /* 0x000fe20008400000 */
[----:B------:R-:W-:Y:S02]  /*13150*/  FMUL R221, R221, UR4 ;  /* 0x00000004dddd7c20 */ /* 0x000fe40008400000 */
[----:B------:R-:W2:Y:S01]  /*13160*/  LDL.LU R224, [R1] ;  /* 0x0000000001e07983 */ /* 0x000ea20000300800 */
[----:B------:R-:W-:Y:S02]  /*13170*/  ISETP.LT.OR P6, PT, R44, 0xa, !P3 ;  /* 0x0000000a2c00780c */ /* 0x000fe40005fc1670 */
[----:B------:R-:W-:Y:S02]  /*13180*/  F2FP.SATFINITE.E4M3.F32.PACK_AB_MERGE_C R223, RZ, R223, RZ ;  /* 0x000000dfffdf723e */ /* 0x000fe400048070ff */
[----:B-1----:R-:W-:Y:S01]  /*13190*/  F2FP.SATFINITE.E4M3.F32.PACK_AB_MERGE_C R33, RZ, R222, RZ ;  /* 0x000000deff21723e */ /* 0x002fe200048070ff */
[----:B------:R-:W-:Y:S01]  /*131a0*/  @!P0 STG.E.U8 desc[UR52][R26.64], R35 ;  /* 0x000000231a008986 */ /* 0x000fe2000c101134 */
[----:B------:R-:W-:-:S03]  /*131b0*/  F2FP.SATFINITE.E4M3.F32.PACK_AB_MERGE_C R221, RZ, R221, RZ ;  /* 0x000000ddffdd723e */ /* 0x000fc600048070ff */
[----:B------:R-:W-:Y:S01]  /*131c0*/  @!P1 STG.E.U8 desc[UR52][R26.64+0x1], R223 ;  /* 0x000001df1a009986 */ /* 0x000fe2000c101134 */
[----:B------:R-:W-:-:S03]  /*131d0*/  ISETP.LT.OR P0, PT, R44, 0x9, !P2 ;  /* 0x000000092c00780c */ /* 0x000fc60005701670 */
[----:B------:R0:W-:Y:S01]  /*131e0*/  @!P5 STG.E.U8 desc[UR52][R24.64+0x8], R33 ;  /* 0x000008211800d986 */ /* 0x0001e2000c101134 */
[----:B------:R-:W-:Y:S01]  /*131f0*/  ISETP.LT.OR P5, PT, R44, 0xa, !P2 ;  /* 0x0000000a2c00780c */ /* 0x000fe200057a1670 */
[----:B------:R-:W-:Y:S01]  /*13200*/  FMUL R219, R219, UR4 ;  /* 0x00000004dbdb7c20 */ /* 0x000fe20008400000 */
[----:B------:R-:W-:Y:S01]  /*13210*/  ISETP.GE.AND P1, PT, R43, 0x81, PT ;  /* 0x000000812b00780c */ /* 0x000fe20003f26270 */
[----:B------:R-:W-:Y:S01]  /*13220*/  FMUL R220, R220, UR4 ;  /* 0x00000004dcdc7c20 */ /* 0x000fe20008400000 */
[----:B------:R-:W-:Y:S02]  /*13230*/  @!P6 STG.E.U8 desc[UR52][R24.64+0x9], R221 ;  /* 0x000009dd1800e986 */ /* 0x000fe4000c101134 */
[----:B------:R-:W-:Y:S01]  /*13240*/  ISETP.LT.OR P6, PT, R44, 0x1, !P1 ;  /* 0x000000012c00780c */ /* 0x000fe20004fc1670 */
[----:B------:R-:W-:Y:S01]  /*13250*/  FMUL R218, R218, UR4 ;  /* 0x00000004dada7c20 */ /* 0x000fe20008400000 */
[----:B------:R-:W-:Y:S01]  /*13260*/  F2FP.SATFINITE.E4M3.F32.PACK_AB_MERGE_C R219, RZ, R219, RZ ;  /* 0x000000dbffdb723e */ /* 0x000fe200048070ff */
[----:B------:R-:W-:Y:S01]  /*13270*/  FMUL R217, R217, UR4 ;  /* 0x00000004d9d97c20 */ /* 0x000fe20008400000 */
[----:B------:R-:W-:Y:S01]  /*13280*/  F2FP.SATFINITE.E4M3.F32.PACK_AB_MERGE_C R37, RZ, R220, RZ ;  /* 0x000000dcff25723e */ /* 0x000fe200048070ff */
[----:B------:R-:W-:Y:S01]  /*13290*/  FMUL R216, R216, UR4 ;  /* 0x00000004d8d87c20 */ /* 0x000fe20008400000 */
[----:B0-----:R-:W-:Y:S01]  /*132a0*/  F2FP.SATFINITE.E4M3.F32.PACK_AB_MERGE_C R33, RZ, R218, RZ ;  /* 0x000000daff21723e */ /* 0x001fe200048070ff */
[----:B------:R-:W-:Y:S01]  /*132b0*/  @!P5 STG.E.U8 desc[UR52][R26.64+0x9], R219 ;  /* 0x000009db1a00d986 */ /* 0x000fe2000c101134 */
[----:B------:R-:W-:-:S03]  /*132c0*/  ISETP.LT.OR P5, PT, R44, 0x2, !P1 ;  /* 0x000000022c00780c */ /* 0x000fc60004fa1670 */
[----:B------:R-:W-:Y:S01]  /*132d0*/  @!P0 STG.E.U8 desc[UR52][R26.64+0x8], R37 ;  /* 0x000008251a008986 */ /* 0x000fe2000c101134 */
[----:B------:R-:W-:-:S03]  /*132e0*/  ISETP.GE.AND P0, PT, R43, 0x89, PT ;  /* 0x000000892b00780c */ /* 0x000fc60003f06270 */
[----:B------:R0:W-:Y:S01]  /*132f0*/  @!P6 STG.E.U8 desc[UR52][R28.64], R33 ;  /* 0x000000211c00e986 */ /* 0x0001e2000c101134 */
[----:B------:R-:W-:Y:S02]  /*13300*/  ISETP.LT.OR P6, PT, R44, 0x1, !P0 ;  /* 0x000000012c00780c */ /* 0x000fe400047c1670 */
[----:B------:R-:W-:Y:S01]  /*13310*/  F2FP.SATFINITE.E4M3.F32.PACK_AB_MERGE_C R217, RZ, R217, RZ ;  /* 0x000000d9ffd9723e */ /* 0x000fe200048070ff */
[----:B------:R-:W-:Y:S01]  /*13320*/  FMUL R215, R215, UR4 ;  /* 0x00000004d7d77c20 */ /* 0x000fe20008400000 */
[----:B------:R-:W-:Y:S01]  /*13330*/  F2FP.SATFINITE.E4M3.F32.PACK_AB_MERGE_C R35, RZ, R216, RZ ;  /* 0x000000d8ff23723e */ /* 0x000fe200048070ff */
[----:B------:R-:W-:Y:S01]  /*13340*/  FMUL R214, R214, UR4 ;  /* 0x00000004d6d67c20 */ /* 0x000fe20008400000 */
[----:B------:R-:W-:Y:S01]  /*13350*/  FMUL R213, R213, UR4 ;  /* 0x00000004d5d57c20 */ /* 0x000fe20008400000 */
[----:B------:R-:W-:Y:S01]  /*13360*/  @!P5 STG.E.U8 desc[UR52][R28.64+0x1], R217 ;  /* 0x000001d91c00d986 */ /* 0x000fe2000c101134 */
[----:B------:R-:W-:Y:S02]  /*13370*/  ISETP.LT.OR P5, PT, R44, 0x2, !P0 ;  /* 0x000000022c00780c */ /* 0x000fe400047a1670 */
[----:B------:R-:W-:Y:S01]  /*13380*/  F2FP.SATFINITE.E4M3.F32.PACK_AB_MERGE_C R215, RZ, R215, RZ ;  /* 0x000000d7ffd7723e */ /* 0x000fe200048070ff */
[----:B------:R-:W-:Y:S01]  /*13390*/  FMUL R212, R212, UR4 ;  /* 0x00000004d4d47c20 */ /* 0x000fe20008400000 */
[----:B------:R-:W-:Y:S01]  /*133a0*/  FMUL R211, R211, UR4 ;  /* 0x00000004d3d37c20 */ /* 0x000fe20008400000 */
[----:B------:R1:W-:Y:S01]  /*133b0*/  @!P6 STG.E.U8 desc[UR52][R30.64], R35 ;  /* 0x000000231e00e986 */ /* 0x0003e2000c101134 */
[----:B------:R-:W-:-:S02]  /*133c0*/  ISETP.LT.OR P6, PT, R44, 0x9, !P1 ;  /* 0x000000092c00780c */ /* 0x000fc40004fc1670 */
[----:B0-----:R-:W-:Y:S01]  /*133d0*/  F2FP.SATFINITE.E4M3.F32.PACK_AB_MERGE_C R33, RZ, R214, RZ ;  /* 0x000000d6ff21723e */ /* 0x001fe200048070ff */
[----:B------:R-:W-:Y:S01]  /*133e0*/  FMUL R210, R210, UR4 ;  /* 0x00000004d2d27c20 */ /* 0x000fe20008400000 */
[----:B------:R-:W-:Y:S01]  /*133f0*/  FMUL R209, R209, UR4 ;  /* 0x00000004d1d17c20 */ /* 0x000fe20008400000 */
        /* <DEDUP_REMOVED lines=9> */
[----:B-1----:R-:W-:Y:S01]  /*13490*/  F2FP.SATFINITE.E4M3.F32.PACK_AB_MERGE_C R35, RZ, R212, RZ ;  /* 0x000000d4ff23723e */ /* 0x002fe200048070ff */
        /* <DEDUP_REMOVED lines=44> */
[----:B------:R-:W3:Y:S04]  /*13760*/  LDL.LU R222, [R1+0x18] ;  /* 0x0000180001de7983 */ /* 0x000ee80000300800 */
[----:B------:R0:W-:Y:S01]  /*13770*/  @!P6 STG.E.U8 desc[UR52][R24.64+0x18], R33 ;  /* 0x000018211800e986 */ /* 0x0001e2000c101134 */
[----:B------:R-:W-:-:S02]  /*13780*/  ISETP.LT.OR P6, PT, R44, 0x19, !P2 ;  /* 0x000000192c00780c */ /* 0x000fc400057c1670 */
[----:B-1----:R-:W-:Y:S01]  /*13790*/  F2FP.SATFINITE.E4M3.F32.PACK_AB_MERGE_C R35, RZ, R204, RZ ;  /* 0x000000ccff23723e */ /* 0x002fe200048070ff */
[----:B------:R-:W3:Y:S04]  /*137a0*/  LDL.LU R223, [R1+0x14] ;  /* 0x0000140001df7983 */ /* 0x000ee80000300800 */
[----:B------:R-:W-:Y:S01]  /*137b0*/  @!P5 STG.E.U8 desc[UR52][R24.64+0x19], R205 ;  /* 0x000019cd1800d986 */ /* 0x000fe2000c101134 */
[C---:B------:R-:W-:Y:S02]  /*137c0*/  ISETP.LT.OR P5, PT, R44.reuse, 0x1a, !P2 ;  /* 0x0000001a2c00780c */ /* 0x040fe400057a1670 */
[----:B------:R-:W-:Y:S01]  /*137d0*/  F2FP.SATFINITE.E4M3.F32.PACK_AB_MERGE_C R203, RZ, R203, RZ ;  /* 0x000000cbffcb723e */ /* 0x000fe200048070ff */
[----:B------:R-:W3:Y:S01]  /*137e0*/  LDL.LU R221, [R1+0x10] ;  /* 0x0000100001dd7983 */ /* 0x000ee20000300800 */
[----:B0-----:R-:W-:Y:S01]  /*137f0*/  F2FP.SATFINITE.E4M3.F32.PACK_AB_MERGE_C R33, RZ, R202, RZ ;  /* 0x000000caff21723e */ /* 0x001fe200048070ff */
[----:B------:R-:W-:Y:S01]  /*13800*/  FMUL R5, R5, UR4 ;  /* 0x0000000405057c20 */ /* 0x000fe20008400000 */
[----:B------:R-:W-:Y:S01]  /*13810*/  F2FP.SATFINITE.E4M3.F32.PACK_AB_MERGE_C R201, RZ, R201, RZ ;  /* 0x000000c9ffc9723e */ /* 0x000fe200048070ff */
[----:B------:R0:W-:Y:S01]  /*13820*/  @!P6 STG.E.U8 desc[UR52][R26.64+0x18], R35 ;  /* 0x000018231a00e986 */ /* 0x0001e2000c101134 */
[----:B------:R-:W-:Y:S01]  /*13830*/  ISETP.LT.OR P6, PT, R44, 0x11, !P1 ;  /* 0x000000112c00780c */ /* 0x000fe20004fc1670 */
[----:B------:R-:W-:Y:S01]  /*13840*/  FMUL R4, R4, UR4 ;  /* 0x0000000404047c20 */ /* 0x000fe20008400000 */
[----:B------:R-:W-:Y:S01]  /*13850*/  F2FP.SATFINITE.E4M3.F32.PACK_AB_MERGE_C R23, RZ, R23, RZ ;  /* 0x00000017ff17723e */ /* 0x000fe200048070ff */
[----:B-----5:R-:W-:Y:S01]  /*13860*/  FMUL R0, R0, UR4 ;  /* 0x0000000400007c20 */ /* 0x020fe20008400000 */
[----:B------:R-:W-:Y:S01]  /*13870*/  F2FP.SATFINITE.E4M3.F32.PACK_AB_MERGE_C R21, RZ, R21, RZ ;  /* 0x00000015ff15723e */ /* 0x000fe200048070ff */
[----:B------:R-:W-:Y:S01]  /*13880*/  @!P5 STG.E.U8 desc[UR52][R26.64+0x19], R203 ;  /* 0x000019cb1a00d986 */ /* 0x000fe2000c101134 */
[----:B------:R-:W-:Y:S01]  /*13890*/  ISETP.LT.OR P5, PT, R44, 0x12, !P1 ;  /* 0x000000122c00780c */ /* 0x000fe20004fa1670 */
[----:B------:R-:W-:Y:S01]  /*138a0*/  FMUL R3, R3, UR4 ;  /* 0x0000000403037c20 */ /* 0x000fe20008400000 */
[----:B------:R-:W-:Y:S01]  /*138b0*/  F2FP.SATFINITE.E4M3.F32.PACK_AB_MERGE_C R19, RZ, R19, RZ ;  /* 0x00000013ff13723e */ /* 0x000fe200048070ff */
[----:B------:R-:W-:Y:S01]  /*138c0*/  FMUL R2, R2, UR4 ;  /* 0x0000000402027c20 */ /* 0x000fe20008400000 */
[----:B------:R-:W-:-:S02]  /*138d0*/  F2FP.SATFINITE.E4M3.F32.PACK_AB_MERGE_C R17, RZ, R17, RZ ;  /* 0x00000011ff11723e */ /* 0x000fc400048070ff */
[----:B0-----:R-:W-:Y:S01]  /*138e0*/  F2FP.SATFINITE.E4M3.F32.PACK_AB_MERGE_C R35, RZ, R200, RZ ;  /* 0x000000c8ff23723e */ /* 0x001fe200048070ff */
[----:B------:R0:W-:Y:S01]  /*138f0*/  @!P6 STG.E.U8 desc[UR52][R28.64+0x10], R33 ;  /* 0x000010211c00e986 */ /* 0x0001e2000c101134 */
[C---:B------:R-:W-:Y:S02]  /*13900*/  ISETP.LT.OR P6, PT, R44.reuse, 0x11, !P0 ;  /* 0x000000112c00780c */ /* 0x040fe400047c1670 */
[----:B------:R-:W-:Y:S02]  /*13910*/  F2FP.SATFINITE.E4M3.F32.PACK_AB_MERGE_C R15, RZ, R15, RZ ;  /* 0x0000000fff0f723e */ /* 0x000fe400048070ff */
[----:B------:R-:W-:Y:S01]  /*13920*/  F2FP.SATFINITE.E4M3.F32.PACK_AB_MERGE_C R13, RZ, R13, RZ ;  /* 0x0000000dff0d723e */ /* 0x000fe200048070ff */
[----:B------:R-:W-:Y:S01]  /*13930*/  @!P5 STG.E.U8 desc[UR52][R28.64+0x11], R201 ;  /* 0x000011c91c00d986 */ /* 0x000fe2000c101134 */
[----:B------:R-:W-:Y:S02]  /*13940*/  ISETP.LT.OR P5, PT, R44, 0x12, !P0 ;  /* 0x000000122c00780c */ /* 0x000fe400047a1670 */
[----:B------:R-:W-:-:S02]  /*13950*/  F2FP.SATFINITE.E4M3.F32.PACK_AB_MERGE_C R11, RZ, R11, RZ ;  /* 0x0000000bff0b723e */ /* 0x000fc400048070ff */
[----:B------:R-:W-:Y:S02]  /*13960*/  F2FP.SATFINITE.E4M3.F32.PACK_AB_MERGE_C R9, RZ, R9, RZ ;  /* 0x00000009ff09723e */ /* 0x000fe400048070ff */
[----:B0-----:R-:W-:Y:S01]  /*13970*/  F2FP.SATFINITE.E4M3.F32.PACK_AB_MERGE_C R33, RZ, R22, RZ ;  /* 0x00000016ff21723e */ /* 0x001fe200048070ff */
[----:B------:R0:W-:Y:S01]  /*13980*/  @!P6 STG.E.U8 desc[UR52][R30.64+0x10], R35 ;  /* 0x000010231e00e986 */ /* 0x0001e2000c101134 */
[C---:B------:R-:W-:Y:S02]  /*13990*/  ISETP.LT.OR P6, PT, R44.reuse, 0x19, !P1 ;  /* 0x000000192c00780c */ /* 0x040fe40004fc1670 */
[----:B------:R-:W-:Y:S02]  /*139a0*/  F2FP.SATFINITE.E4M3.F32.PACK_AB_MERGE_C R7, RZ, R7, RZ ;  /* 0x00000007ff07723e */ /* 0x000fe400048070ff */
[----:B------:R-:W-:Y:S01]  /*139b0*/  F2FP.SATFINITE.E4M3.F32.PACK_AB_MERGE_C R5, RZ, R5, RZ ;  /* 0x00000005ff05723e */ /* 0x000fe200048070ff */
[----:B------:R1:W-:Y:S01]  /*139c0*/  @!P5 STG.E.U8 desc[UR52][R30.64+0x11], R23 ;  /* 0x000011171e00d986 */ /* 0x0003e2000c101134 */
[----:B------:R-:W-:-:S02]  /*139d0*/  ISETP.LT.OR P5, PT, R44, 0x1a, !P1 ;  /* 0x0000001a2c00780c */ /* 0x000fc40004fa1670 */
[----:B------:R-:W-:Y:S02]  /*139e0*/  F2FP.SATFINITE.E4M3.F32.PACK_AB_MERGE_C R3, RZ, R3, RZ ;  /* 0x00000003ff03723e */ /* 0x000fe400048070ff */
[----:B0-----:R-:W-:-:S03]  /*139f0*/  F2FP.SATFINITE.E4M3.F32.PACK_AB_MERGE_C R35, RZ, R20, RZ ;  /* 0x00000014ff23723e */ /* 0x001fc600048070ff */
[----:B------:R-:W-:Y:S01]  /*13a00*/  @!P6 STG.E.U8 desc[UR52][R28.64+0x18], R33 ;  /* 0x000018211c00e986 */ /* 0x000fe2000c101134 */
[----:B------:R-:W-:Y:S02]  /*13a10*/  ISETP.LT.OR P6, PT, R44, 0x19, !P0 ;  /* 0x000000192c00780c */ /* 0x000fe400047c1670 */
[----:B-1----:R-:W-:-:S03]  /*13a20*/  F2FP.SATFINITE.E4M3.F32.PACK_AB_MERGE_C R23, RZ, R18, RZ ;  /* 0x00000012ff17723e */ /* 0x002fc600048070ff */
[----:B------:R0:W-:Y:S01]  /*13a30*/  @!P5 STG.E.U8 desc[UR52][R28.64+0x19], R21 ;  /* 0x000019151c00d986 */ /* 0x0001e2000c101134 */
[----:B------:R-:W-:-:S07]  /*13a40*/  ISETP.LT.OR P5, PT, R44, 0x1a, !P0 ;  /* 0x0000001a2c00780c */ /* 0x000fce00047a1670 */
[----:B------:R-:W-:Y:S01]  /*13a50*/  @!P6 STG.E.U8 desc[UR52][R30.64+0x18], R35 ;  /* 0x000018231e00e986 */ /* 0x000fe2000c101134 */
[----:B------:R-:W-:Y:S02]  /*13a60*/  ISETP.LT.OR P6, PT, R44, 0x21, !P3 ;  /* 0x000000212c00780c */ /* 0x000fe40005fc1670 */
[----:B0-----:R-:W-:-:S03]  /*13a70*/  F2FP.SATFINITE.E4M3.F32.PACK_AB_MERGE_C R21, RZ, R16, RZ ;  /* 0x00000010ff15723e */ /* 0x001fc600048070ff */
        /* <DEDUP_REMOVED lines=37> */
[----:B------:R1:W-:Y:S01]  /*13cd0*/  @!P6 STG.E.U8 desc[UR52][R30.64+0x28], R9 ;  /* 0x000028091e00e986 */ /* 0x0003e2000c101134 */
[----:B------:R-:W-:Y:S02]  /*13ce0*/  ISETP.LT.OR P6, PT, R44, 0x31, !P3 ;  /* 0x000000312c00780c */ /* 0x000fe40005fc1670 */
[----:B0-----:R-:W-:Y:S01]  /*13cf0*/  F2FP.SATFINITE.E4M3.F32.PACK_AB_MERGE_C R5, RZ, R0, RZ ;  /* 0x00000000ff05723e */ /* 0x001fe200048070ff */
[----:B--2---:R-:W-:Y:S02]  /*13d00*/  FMUL R0, R224, UR4 ;  /* 0x00000004e0007c20 */ /* 0x004fe40008400000 */
[----:B------:R0:W-:Y:S01]  /*13d10*/  @!P5 STG.E.U8 desc[UR52][R30.64+0x29], R3 ;  /* 0x000029031e00d986 */ /* 0x0001e2000c101134 */
[----:B------:R-:W-:-:S03]  /*13d20*/  ISETP.LT.OR P5, PT, R44, 0x32, !P3 ;  /* 0x000000322c00780c */ /* 0x000fc60005fa1670 */
[----:B------:R-:W2:Y:S01]  /*13d30*/  LDL.LU R224, [R1+0x1c] ;  /* 0x00001c0001e07983 */ /* 0x000ea20000300800 */
[----:B-1----:R-:W-:Y:S01]  /*13d40*/  F2FP.SATFINITE.E4M3.F32.PACK_AB_MERGE_C R9, RZ, R0, RZ ;  /* 0x00000000ff09723e */ /* 0x002fe200048070ff */
[----:B----4-:R-:W-:Y:S02]  /*13d50*/  FMUL R0, R225, UR4 ;  /* 0x00000004e1007c20 */ /* 0x010fe40008400000 */
[----:B------:R1:W-:Y:S01]  /*13d60*/  @!P6 STG.E.U8 desc[UR52][R24.64+0x30], R7 ;  /* 0x000030071800e986 */ /* 0x0003e2000c101134 */
[----:B------:R-:W-:-:S03]  /*13d70*/  ISETP.LT.OR P6, PT, R44, 0x31, !P2 ;  /* 0x000000312c00780c */ /* 0x000fc600057c1670 */
[----:B------:R-:W4:Y:S01]  /*13d80*/  LDL.LU R225, [R1+0x20] ;  /* 0x0000200001e17983 */ /* 0x000f220000300800 */
[----:B0-----:R-:W-:Y:S01]  /*13d90*/  F2FP.SATFINITE.E4M3.F32.PACK_AB_MERGE_C R3, RZ, R0, RZ ;  /* 0x00000000ff03723e */ /* 0x001fe200048070ff */
[----:B---3--:R-:W-:Y:S02]  /*13da0*/  FMUL R0, R226, UR4 ;  /* 0x00000004e2007c20 */ /* 0x008fe40008400000 */
[----:B------:R-:W3:Y:S03]  /*13db0*/  LDL.LU R226, [R1+0x24] ;  /* 0x0000240001e27983 */ /* 0x000ee60000300800 */
[----:B-1----:R-:W-:Y:S01]  /*13dc0*/  F2FP.SATFINITE.E4M3.F32.PACK_AB_MERGE_C R7, RZ, R0, RZ ;  /* 0x00000000ff07723e */ /* 0x002fe200048070ff */
[----:B------:R-:W-:Y:S02]  /*13dd0*/  FMUL R0, R227, UR4 ;  /* 0x00000004e3007c20 */ /* 0x000fe40008400000 */
[----:B------:R-:W3:Y:S04]  /*13de0*/  LDL.LU R227, [R1+0x28] ;  /* 0x0000280001e37983 */ /* 0x000ee80000300800 */
[----:B------:R0:W-:Y:S01]  /*13df0*/  @!P5 STG.E.U8 desc[UR52][R24.64+0x31], R5 ;  /* 0x000031051800d986 */ /* 0x0001e2000c101134 */
[----:B------:R-:W-:-:S03]  /*13e00*/  ISETP.LT.OR P5, PT, R44, 0x32, !P2 ;  /* 0x000000322c00780c */ /* 0x000fc600057a1670 */
[----:B------:R1:W-:Y:S01]  /*13e10*/  @!P6 STG.E.U8 desc[UR52][R26.64+0x30], R9 ;  /* 0x000030091a00e986 */ /* 0x0003e2000c101134 */
[----:B------:R-:W-:Y:S02]  /*13e20*/  ISETP.LT.OR P6, PT, R44, 0x39, !P3 ;  /* 0x000000392c00780c */ /* 0x000fe40005fc1670 */
[----:B0-----:R-:W-:-:S07]  /*13e30*/  F2FP.SATFINITE.E4M3.F32.PACK_AB_MERGE_C R5, RZ, R0, RZ ;  /* 0x00000000ff05723e */ /* 0x001fce00048070ff */
[----:B------:R0:W-:Y:S01]  /*13e40*/  @!P5 STG.E.U8 desc[UR52][R26.64+0x31], R3 ;  /* 0x000031031a00d986 */ /* 0x0001e2000c101134 */
[----:B------:R-:W-:-:S03]  /*13e50*/  ISETP.LT.OR P5, PT, R44, 0x3a, !P3 ;  /* 0x0000003a2c00780c */ /* 0x000fc60005fa1670 */
[----:B------:R0:W-:Y:S01]  /*13e60*/  @!P6 STG.E.U8 desc[UR52][R24.64+0x38], R7 ;  /* 0x000038071800e986 */ /* 0x0001e2000c101134 */
[----:B------:R-:W-:-:S09]  /*13e70*/  ISETP.LT.OR P6, PT, R44, 0x39, !P2 ;  /* 0x000000392c00780c */ /* 0x000fd200057c1670 */
[----:B------:R2:W-:Y:S01]  /*13e80*/  @!P5 STG.E.U8 desc[UR52][R24.64+0x39], R5 ;  /* 0x000039051800d986 */ /* 0x0005e2000c101134 */
[----:B------:R-:W-:Y:S01]  /*13e90*/  ISETP.LT.OR P5, PT, R44, 0x3a, !P2 ;  /* 0x0000003a2c00780c */ /* 0x000fe200057a1670 */
[----:B------:R-:W-:Y:S02]  /*13ea0*/  FMUL R0, R221, UR4 ;  /* 0x00000004dd007c20 */ /* 0x000fe40008400000 */
[----:B------:R-:W3:Y:S03]  /*13eb0*/  LDL.LU R221, [R1+0x2c] ;  /* 0x00002c0001dd7983 */ /* 0x000ee60000300800 */
[----:B-1----:R-:W-:Y:S01]  /*13ec0*/  F2FP.SATFINITE.E4M3.F32.PACK_AB_MERGE_C R9, RZ, R0, RZ ;  /* 0x00000000ff09723e */ /* 0x002fe200048070ff */
[----:B------:R-:W-:Y:S02]  /*13ed0*/  FMUL R0, R223, UR4 ;  /* 0x00000004df007c20 */ /* 0x000fe40008400000 */
[----:B------:R-:W3:Y:S03]  /*13ee0*/  LDL.LU R223, [R1+0x30] ;  /* 0x0000300001df7983 */ /* 0x000ee60000300800 */
[----:B0-----:R-:W-:Y:S01]  /*13ef0*/  F2FP.SATFINITE.E4M3.F32.PACK_AB_MERGE_C R3, RZ, R0, RZ ;  /* 0x00000000ff03723e */ /* 0x001fe200048070ff */
[----:B------:R-:W-:-:S02]  /*13f00*/  FMUL R0, R222, UR4 ;  /* 0x00000004de007c20 */ /* 0x000fc40008400000 */
[----:B------:R-:W3:Y:S03]  /*13f10*/  LDL.LU R222, [R1+0x34] ;  /* 0x0000340001de7983 */ /* 0x000ee60000300800 */
[----:B------:R-:W-:Y:S01]  /*13f20*/  F2FP.SATFINITE.E4M3.F32.PACK_AB_MERGE_C R7, RZ, R0, RZ ;  /* 0x00000000ff07723e */ /* 0x000fe200048070ff */
[----:B------:R0:W-:Y:S04]  /*13f30*/  @!P6 STG.E.U8 desc[UR52][R26.64+0x38], R9 ;  /* 0x000038091a00e986 */ /* 0x0001e8000c101134 */
[----:B------:R1:W-:Y:S01]  /*13f40*/  @!P5 STG.E.U8 desc[UR52][R26.64+0x39], R3 ;  /* 0x000039031a00d986 */ /* 0x0003e2000c101134 */
[----:B--2---:R-:W-:-:S03]  /*13f50*/  FMUL R0, R224, UR4 ;  /* 0x00000004e0007c20 */ /* 0x004fc60008400000 */
[----:B------:R-:W2:Y:S02]  /*13f60*/  LDL.LU R224, [R1+0x38] ;  /* 0x0000380001e07983 */ /* 0x000ea40000300800 */
[----:B------:R-:W-:Y:S01]  /*13f70*/  F2FP.SATFINITE.E4M3.F32.PACK_AB_MERGE_C R5, RZ, R0, RZ ;  /* 0x00000000ff05723e */ /* 0x000fe200048070ff */
[----:B----4-:R-:W-:Y:S02]  /*13f80*/  FMUL R0, R225, UR4 ;  /* 0x00000004e1007c20 */ /* 0x010fe40008400000 */
[----:B------:R-:W4:Y:S03]  /*13f90*/  LDL.LU R225, [R1+0x3c] ;  /* 0x00003c0001e17983 */ /* 0x000f260000300800 */
[----:B0-----:R-:W-:Y:S01]  /*13fa0*/  F2FP.SATFINITE.E4M3.F32.PACK_AB_MERGE_C R9, RZ, R0, RZ ;  /* 0x00000000ff09723e */ /* 0x001fe200048070ff */
[----:B---3--:R-:W-:Y:S02]  /*13fb0*/  FMUL R0, R226, UR4 ;  /* 0x00000004e2007c20 */ /* 0x008fe40008400000 */
[----:B------:R-:W3:Y:S03]  /*13fc0*/  LDL.LU R226, [R1+0x40] ;  /* 0x0000400001e27983 */ /* 0x000ee60000300800 */
[----:B-1----:R-:W-:Y:S01]  /*13fd0*/  F2FP.SATFINITE.E4M3.F32.PACK_AB_MERGE_C R3, RZ, R0, RZ ;  /* 0x00000000ff03723e */ /* 0x002fe200048070ff */
[----:B------:R-:W-:-:S02]  /*13fe0*/  FMUL R0, R227, UR4 ;  /* 0x00000004e3007c20 */ /* 0x000fc40008400000 */
[----:B------:R-:W3:Y:S01]  /*13ff0*/  LDL.LU R227, [R1+0x44] ;  /* 0x0000440001e37983 */ /* 0x000ee20000300800 */
[C---:B------:R-:W-:Y:S02]  /*14000*/  ISETP.LT.OR P6, PT, R44.reuse, 0x31, !P1 ;  /* 0x000000312c00780c */ /* 0x040fe40004fc1670 */
[----:B------:R-:W-:-:S11]  /*14010*/  ISETP.LT.OR P5, PT, R44, 0x32, !P1 ;  /* 0x000000322c00780c */ /* 0x000fd60004fa1670 */
        /* <DEDUP_REMOVED lines=489> */
[C---:B------:R-:W-:Y:S01]  /*15eb0*/  ISETP.LT.OR P5, PT, R44.reuse, 0x92, !P0 ;  /* 0x000000922c00780c */ /* 0x040fe200047a1670 */
[----:B------:R-:W3:Y:S04]  /*15ec0*/  LDL.LU R218, [R1+0x1d0] ;  /* 0x0001d00001da7983 */ /* 0x000ee80000300800 */
[----:B------:R-:W3:Y:S04]  /*15ed0*/  LDL.LU R219, [R1+0x1d4] ;  /* 0x0001d40001db7983 */ /* 0x000ee80000300800 */
        /* <DEDUP_REMOVED lines=11> */
[----:B------:R-:W-:-:S03]  /*15f90*/  FMUL R0, R221, UR4 ;  /* 0x00000004dd007c20 */ /* 0x000fc60008400000 */
[----:B------:R-:W3:Y:S02]  /*15fa0*/  LDL.LU R221, [R1+0x1dc] ;  /* 0x0001dc0001dd7983 */ /* 0x000ee40000300800 */
[----:B-1----:R-:W-:Y:S01]  /*15fb0*/  F2FP.SATFINITE.E4M3.F32.PACK_AB_MERGE_C R3, RZ, R0, RZ ;  /* 0x00000000ff03723e */ /* 0x002fe200048070ff */
[----:B------:R-:W-:Y:S02]  /*15fc0*/  FMUL R0, R223, UR4 ;  /* 0x00000004df007c20 */ /* 0x000fe40008400000 */
[----:B------:R-:W3:Y:S03]  /*15fd0*/  LDL.LU R223, [R1+0x1e0] ;  /* 0x0001e00001df7983 */ /* 0x000ee60000300800 */
[----:B0-----:R-:W-:Y:S01]  /*15fe0*/  F2FP.SATFINITE.E4M3.F32.PACK_AB_MERGE_C R7, RZ, R0, RZ ;  /* 0x00000000ff07723e */ /* 0x001fe200048070ff */
[----:B------:R-:W-:Y:S01]  /*15ff0*/  FMUL R0, R222, UR4 ;  /* 0x00000004de007c20 */ /* 0x000fe20008400000 */
[----:B------:R0:W-:Y:S04]  /*16000*/  @!P5 STG.E.U8 desc[UR52][R30.64+0x99], R3 ;  /* 0x000099031e00d986 */ /* 0x0001e8000c101134 */
[----:B------:R-:W-:Y:S01]  /*16010*/  F2FP.SATFINITE.E4M3.F32.PACK_AB_MERGE_C R5, RZ, R0, RZ ;  /* 0x00000000ff05723e */ /* 0x000fe200048070ff */
[----:B------:R-:W3:Y:S01]  /*16020*/  LDL.LU R222, [R1+0x1e4] ;  /* 0x0001e40001de7983 */ /* 0x000ee20000300800 */
[----:B--2---:R-:W-:-:S03]  /*16030*/  FMUL R0, R224, UR4 ;  /* 0x00000004e0007c20 */ /* 0x004fc60008400000 */
[----:B------:R-:W2:Y:S02]  /*16040*/  LDL.LU R224, [R1+0x1e8] ;  /* 0x0001e80001e07983 */ /* 0x000ea40000300800 */
[----:B------:R-:W-:Y:S01]  /*16050*/  F2FP.SATFINITE.E4M3.F32.PACK_AB_MERGE_C R9, RZ, R0, RZ ;  /* 0x00000000ff09723e */ /* 0x000fe200048070ff */
[----:B----4-:R-:W-:Y:S02]  /*16060*/  FMUL R0, R225, UR4 ;  /* 0x00000004e1007c20 */ /* 0x010fe40008400000 */
[----:B------:R-:W4:Y:S03]  /*16070*/  LDL.LU R225, [R1+0x1ec] ;  /* 0x0001ec0001e17983 */ /* 0x000f260000300800 */
[----:B0-----:R-:W-:Y:S01]  /*16080*/  F2FP.SATFINITE.E4M3.F32.PACK_AB_MERGE_C R3, RZ, R0, RZ ;  /* 0x00000000ff03723e */ /* 0x001fe200048070ff */
[----:B---3--:R-:W-:Y:S02]  /*16090*/  FMUL R0, R226, UR4 ;  /* 0x00000004e2007c20 */ /* 0x008fe40008400000 */
[----:B------:R-:W3:Y:S01]  /*160a0*/  LDL.LU R226, [R1+0x1f0] ;  /* 0x0001f00001e27983 */ /* 0x000ee20000300800 */
[----:B------:R-:W-:-:S03]  /*160b0*/  FMUL R2, R227, UR4 ;  /* 0x00000004e3027c20 */ /* 0x000fc60008400000 */
[----:B------:R-:W3:Y:S01]  /*160c0*/  LDL.LU R227, [R1+0x1f4] ;  /* 0x0001f40001e37983 */ /* 0x000ee20000300800 */
[C---:B------:R-:W-:Y:S02]  /*160d0*/  ISETP.LT.OR P6, PT, R44.reuse, 0xa1, !P3 ;  /* 0x000000a12c00780c */ /* 0x040fe40005fc1670 */
[----:B------:R-:W-:-:S11]  /*160e0*/  ISETP.LT.OR P5, PT, R44, 0xa2, !P3 ;  /* 0x000000a22c00780c */ /* 0x000fd60005fa1670 */
[----:B------:R-:W-:Y:S01]  /*160f0*/  @!P6 STG.E.U8 desc[UR52][R24.64+0xa0], R7 ;  /* 0x0000a0071800e986 */ /* 0x000fe2000c101134 */
[----:B------:R-:W-:-:S03]  /*16100*/  ISETP.LT.OR P6, PT, R44, 0xa1, !P2 ;  /* 0x000000a12c00780c */ /* 0x000fc600057c1670 */
[----:B------:R0:W-:Y:S01]  /*16110*/  @!P5 STG.E.U8 desc[UR52][R24.64+0xa1], R5 ;  /* 0x0000a1051800d986 */ /* 0x0001e2000c101134 */
[----:B------:R-:W-:-:S09]  /*16120*/  ISETP.LT.OR P5, PT, R44, 0xa2, !P2 ;  /* 0x000000a22c00780c */ /* 0x000fd200057a1670 */
[----:B------:R1:W-:Y:S01]  /*16130*/  @!P6 STG.E.U8 desc[UR52][R26.64+0xa0], R9 ;  /* 0x0000a0091a00e986 */ /* 0x0003e2000c101134 */
[C---:B------:R-:W-:Y:S02]  /*16140*/  ISETP.LT.OR P6, PT, R44.reuse, 0xa9, !P3 ;  /* 0x000000a92c00780c */ /* 0x040fe40005fc1670 */
[----:B------:R-:W-:Y:S02]  /*16150*/  ISETP.LT.OR P3, PT, R44, 0xaa, !P3 ;  /* 0x000000aa2c00780c */ /* 0x000fe40005f61670 */
[----:B0-----:R-:W-:Y:S02]  /*16160*/  F2FP.SATFINITE.E4M3.F32.PACK_AB_MERGE_C R5, RZ, R0, RZ ;  /* 0x00000000ff05723e */ /* 0x001fe400048070ff */
[----:B------:R-:W-:Y:S01]  /*16170*/  F2FP.SATFINITE.E4M3.F32.PACK_AB_MERGE_C R7, RZ, R2, RZ ;  /* 0x00000002ff07723e */ /* 0x000fe200048070ff */
[----:B------:R-:W-:Y:S01]  /*16180*/  @!P5 STG.E.U8 desc[UR52][R26.64+0xa1], R3 ;  /* 0x0000a1031a00d986 */ /* 0x000fe2000c101134 */
[----:B------:R-:W-:Y:S01]  /*16190*/  FMUL R0, R218, UR4 ;  /* 0x00000004da007c20 */ /* 0x000fe20008400000 */
[----:B------:R-:W-:-:S02]  /*161a0*/  ISETP.LT.OR P5, PT, R44, 0xa9, !P2 ;  /* 0x000000a92c00780c */ /* 0x000fc400057a1670 */
[C---:B------:R-:W-:Y:S02]  /*161b0*/  ISETP.LT.OR P2, PT, R44.reuse, 0xaa, !P2 ;  /* 0x000000aa2c00780c */ /* 0x040fe40005741670 */
[----:B------:R0:W-:Y:S01]  /*161c0*/  @!P6 STG.E.U8 desc[UR52][R24.64+0xa8], R5 ;  /* 0x0000a8051800e986 */ /* 0x0001e2000c101134 */
[C---:B------:R-:W-:Y:S01]  /*161d0*/  ISETP.LT.OR P6, PT, R44.reuse, 0xa1, !P1 ;  /* 0x000000a12c00780c */ /* 0x040fe20004fc1670 */
[----:B------:R-:W-:Y:S02]  /*161e0*/  FMUL R2, R219, UR4 ;  /* 0x00000004db027c20 */ /* 0x000fe40008400000 */
[----:B------:R0:W-:Y:S01]  /*161f0*/  @!P3 STG.E.U8 desc[UR52][R24.64+0xa9], R7 ;  /* 0x0000a9071800b986 */ /* 0x0001e2000c101134 */
[----:B------:R-:W-:Y:S02]  /*16200*/  ISETP.LT.OR P3, PT, R44, 0xa2, !P1 ;  /* 0x000000a22c00780c */ /* 0x000fe40004f61670 */
[----:B-1----:R-:W-:Y:S01]  /*16210*/  F2FP.SATFINITE.E4M3.F32.PACK_AB_MERGE_C R9, RZ, R0, RZ ;  /* 0x00000000ff09723e */ /* 0x002fe200048070ff */
[----:B------:R-:W-:Y:S01]  /*16220*/  FMUL R0, R220, UR4 ;  /* 0x00000004dc007c20 */ /* 0x000fe20008400000 */
[----:B------:R-:W-:-:S04]  /*16230*/  F2FP.SATFINITE.E4M3.F32.PACK_AB_MERGE_C R11, RZ, R2, RZ ;  /* 0x00000002ff0b723e */ /* 0x000fc800048070ff */
[----:B0-----:R-:W-:Y:S01]  /*16240*/  F2FP.SATFINITE.E4M3.F32.PACK_AB_MERGE_C R5, RZ, R0, RZ ;  /* 0x00000000ff05723e */ /* 0x001fe200048070ff */
[----:B------:R-:W-:Y:S01]  /*16250*/  @!P5 STG.E.U8 desc[UR52][R26.64+0xa8], R9 ;  /* 0x0000a8091a00d986 */ /* 0x000fe2000c101134 */
[----:B------:R-:W-:-:S03]  /*16260*/  ISETP.LT.OR P5, PT, R44, 0xa1, !P0 ;  /* 0x000000a12c00780c */ /* 0x000fc600047a1670 */
[----:B------:R-:W-:Y:S01]  /*16270*/  @!P2 STG.E.U8 desc[UR52][R26.64+0xa9], R11 ;  /* 0x0000a90b1a00a986 */ /* 0x000fe2000c101134 */
[----:B------:R-:W-:-:S03]  /*16280*/  ISETP.LT.OR P2, PT, R44, 0xa9, !P1 ;  /* 0x000000a92c00780c */ /* 0x000fc60004f41670 */
[----:B------:R-:W-:Y:S01]  /*16290*/  @!P6 STG.E.U8 desc[UR52][R28.64+0xa0], R5 ;  /* 0x0000a0051c00e986 */ /* 0x000fe2000c101134 */
[C---:B------:R-:W-:Y:S02]  /*162a0*/  ISETP.LT.OR P6, PT, R44.reuse, 0xa2, !P0 ;  /* 0x000000a22c00780c */ /* 0x040fe400047c1670 */
[----:B------:R-:W-:Y:S01]  /*162b0*/  ISETP.LT.OR P1, PT, R44, 0xaa, !P1 ;  /* 0x000000aa2c00780c */ /* 0x000fe20004f21670 */
[----:B------:R-:W-:-:S05]  /*162c0*/  FMUL R3, R221, UR4 ;  /* 0x00000004dd037c20 */ /* 0x000fca0008400000 */
[----:B------:R-:W-:Y:S01]  /*162d0*/  F2FP.SATFINITE.E4M3.F32.PACK_AB_MERGE_C R7, RZ, R3, RZ ;  /* 0x00000003ff07723e */ /* 0x000fe200048070ff */
[----:B------:R-:W-:-:S04]  /*162e0*/  FMUL R0, R223, UR4 ;  /* 0x00000004df007c20 */ /* 0x000fc80008400000 */
[----:B------:R0:W-:Y:S01]  /*162f0*/  @!P3 STG.E.U8 desc[UR52][R28.64+0xa1], R7 ;  /* 0x0000a1071c00b986 */ /* 0x0001e2000c101134 */
[C---:B------:R-:W-:Y:S02]  /*16300*/  ISETP.LT.OR P3, PT, R44.reuse, 0xa9, !P0 ;  /* 0x000000a92c00780c */ /* 0x040fe40004761670 */
[----:B------:R-:W-:Y:S02]  /*16310*/  F2FP.SATFINITE.E4M3.F32.PACK_AB_MERGE_C R13, RZ, R0, RZ ;  /* 0x00000000ff0d723e */ /* 0x000fe400048070ff */
[----:B------:R-:W-:Y:S01]  /*16320*/  ISETP.LT.OR P0, PT, R44, 0xaa, !P0 ;  /* 0x000000aa2c00780c */ /* 0x000fe20004701670 */
[----:B------:R-:W-:-:S05]  /*16330*/  FMUL R0, R222, UR4 ;  /* 0x00000004de007c20 */ /* 0x000fca0008400000 */
[----:B0-----:R-:W-:Y:S01]  /*16340*/  F2FP.SATFINITE.E4M3.F32.PACK_AB_MERGE_C R7, RZ, R0, RZ ;  /* 0x00000000ff07723e */ /* 0x001fe200048070ff */
[----:B------:R0:W-:Y:S04]  /*16350*/  @!P5 STG.E.U8 desc[UR52][R30.64+0xa0], R13 ;  /* 0x0000a00d1e00d986 */ /* 0x0001e8000c101134 */
[----:B------:R0:W-:Y:S01]  /*16360*/  @!P6 STG.E.U8 desc[UR52][R30.64+0xa1], R7 ;  /* 0x0000a1071e00e986 */ /* 0x0001e2000c101134 */
[----:B--2---:R-:W-:Y:S01]  /*16370*/  FMUL R2, R224, UR4 ;  /* 0x00000004e0027c20 */ /* 0x004fe20008400000 */
[----:B----4-:R-:W-:-:S04]  /*16380*/  FMUL R3, R225, UR4 ;  /* 0x00000004e1037c20 */ /* 0x010fc80008400000 */
[----:B------:R-:W-:Y:S01]  /*16390*/  F2FP.SATFINITE.E4M3.F32.PACK_AB_MERGE_C R9, RZ, R2, RZ ;  /* 0x00000002ff09723e */ /* 0x000fe200048070ff */
[----:B---3--:R-:W-:Y:S01]  /*163a0*/  FMUL R4, R226, UR4 ;  /* 0x00000004e2047c20 */ /* 0x008fe20008400000 */
[----:B------:R-:W-:Y:S01]  /*163b0*/  F2FP.SATFINITE.E4M3.F32.PACK_AB_MERGE_C R3, RZ, R3, RZ ;  /* 0x00000003ff03723e */ /* 0x000fe200048070ff */
[----:B------:R-:W-:-:S03]  /*163c0*/  FMUL R5, R227, UR4 ;  /* 0x00000004e3057c20 */ /* 0x000fc60008400000 */
[----:B------:R-:W-:Y:S02]  /*163d0*/  F2FP.SATFINITE.E4M3.F32.PACK_AB_MERGE_C R11, RZ, R4, RZ ;  /* 0x00000004ff0b723e */ /* 0x000fe400048070ff */
[----:B------:R-:W-:Y:S01]  /*163e0*/  F2FP.SATFINITE.E4M3.F32.PACK_AB_MERGE_C R5, RZ, R5, RZ ;  /* 0x00000005ff05723e */ /* 0x000fe200048070ff */
[----:B------:R0:W-:Y:S04]  /*163f0*/  @!P2 STG.E.U8 desc[UR52][R28.64+0xa8], R9 ;  /* 0x0000a8091c00a986 */ /* 0x0001e8000c101134 */
[----:B------:R0:W-:Y:S04]  /*16400*/  @!P1 STG.E.U8 desc[UR52][R28.64+0xa9], R3 ;  /* 0x0000a9031c009986 */ /* 0x0001e8000c101134 */
[----:B------:R0:W-:Y:S04]  /*16410*/  @!P3 STG.E.U8 desc[UR52][R30.64+0xa8], R11 ;  /* 0x0000a80b1e00b986 */ /* 0x0001e8000c101134 */
[----:B------:R0:W-:Y:S02]  /*16420*/  @!P0 STG.E.U8 desc[UR52][R30.64+0xa9], R5 ;  /* 0x0000a9051e008986 */ /* 0x0001e4000c101134 */
.L_x_392:
[----:B------:R-:W-:Y:S05]  /*16430*/  BSYNC B0 ;  /* 0x0000000000007941 */ /* 0x000fea0003800000 */
.L_x_38:
[----:B0-----:R-:W2:Y:S04]  /*16440*/  LDL.LU R3, [R1+0x200] ;  /* 0x0002000001037983 */ /* 0x001ea80000300800 */
[----:B-----5:R-:W2:Y:S01]  /*16450*/  LDL.LU R2, [R1+0x204] ;  /* 0x0002040001027983 */ /* 0x020ea20000300800 */
[----:B------:R-:W-:Y:S01]  /*16460*/  ULDC UR6, c[0x0][0xc] ;  /* 0x0000030000067ab9 */ /* 0x000fe20000000800 */
[----:B------:R-:W-:Y:S01]  /*16470*/  ULDC UR7, c[0x0][0x10] ;  /* 0x0000040000077ab9 */ /* 0x000fe20000000800 */
[----:B------:R-:W2:Y:S01]  /*16480*/  LDC R5, c[0x0][0x14] ;  /* 0x00000500ff057b82 */ /* 0x000ea20000000800 */
[----:B------:R-:W-:Y:S01]  /*16490*/  UIMAD.WIDE.U32 UR6, UR6, UR7, URZ ;  /* 0x00000007060672a5 */ /* 0x000fe2000f8e003f */
[----:B------:R-:W-:Y:S01]  /*164a0*/  PRMT R0, RZ, 0x7610, R0 ;  /* 0x00007610ff007816 */ /* 0x000fe20000000000 */
[----:B------:R-:W-:-:S04]  /*164b0*/  UMOV UR61, 0xffffffff ;  /* 0xffffffff003d7882 */ /* 0x000fc80000000000 */
[----:B--2---:R-:W-:-:S04]  /*164c0*/  IMAD.WIDE.U32 R2, R5, UR6, R2 ;  /* 0x0000000605027c25 */ /* 0x004fc8000f8e0002 */
[----:B------:R-:W-:Y:S01]  /*164d0*/  IMAD R5, R5, UR7, RZ ;  /* 0x0000000705057c24 */ /* 0x000fe2000f8e02ff */
[----:B------:R-:W-:Y:S01]  /*164e0*/  ULDC.64 UR6, c[0x0][0x650] ;  /* 0x0001940000067ab9 */ /* 0x000fe20000000a00 */
[----:B------:R-:W-:Y:S01]  /*164f0*/  IMAD.MOV.U32 R11, RZ, RZ, R2 ;  /* 0x000000ffff0b7224 */ /* 0x000fe200078e0002 */
[----:B------:R-:W-:Y:S01]  /*16500*/  ISETP.GE.U32.AND P0, PT, R2, UR6, PT ;  /* 0x0000000602007c0c */ /* 0x000fe2000bf06070 */
[----:B------:R-:W-:Y:S02]  /*16510*/  IMAD.IADD R13, R3, 0x1, R5 ;  /* 0x00000001030d7824 */ /* 0x000fe400078e0205 */
[----:B------:R-:W-:-:S03]  /*16520*/  IMAD.MOV.U32 R2, RZ, RZ, -0x1 ;  /* 0xffffffffff027424 */ /* 0x000fc600078e00ff */
[----:B------:R0:W-:Y:S01]  /*16530*/  STL [R1+0x200], R13 ;  /* 0x0002000d01007387 */ /* 0x0001e20000100800 */
[----:B------:R-:W-:-:S03]  /*16540*/  ISETP.GE.U32.AND.EX P0, PT, R13, UR7, PT, P0 ;  /* 0x000000070d007c0c */ /* 0x000fc6000bf06100 */
[----:B------:R0:W-:Y:S04]  /*16550*/  STL [R1+0x204], R11 ;  /* 0x0002040b01007387 */ /* 0x0001e80000100800 */
[----:B------:R0:W-:Y:S06]  /*16560*/  STL [R1+0x210], R2 ;  /* 0x0002100201007387 */ /* 0x0001ec0000100800 */
[----:B------:R-:W-:Y:S05]  /*16570*/  @P0 BRA `(.L_x_393) ;  /* 0x0000000400740947 */ /* 0x000fea0003800000 */
[----:B------:R-:W2:Y:S01]  /*16580*/  S2R R8, SR_CTAID.X ;  /* 0x0000000000087919 */ /* 0x000ea20000002500 */
[----:B------:R-:W-:Y:S01]  /*16590*/  ULDC.64 UR12, c[0x0][0x628] ;  /* 0x00018a00000c7ab9 */ /* 0x000fe20000000a00 */
[----:B------:R-:W0:Y:S01]  /*165a0*/  LDC R9, c[0x0][0x144] ;  /* 0x00005100ff097b82 */ /* 0x000e220000000800 */
[----:B------:R-:W-:Y:S01]  /*165b0*/  ULDC UR6, c[0x0][0x150] ;  /* 0x0000540000067ab9 */ /* 0x000fe20000000800 */
[----:B------:R-:W0:Y:S01]  /*165c0*/  S2R R12, SR_CTAID.Y ;  /* 0x00000000000c7919 */ /* 0x000e220000002600 */
[----:B------:R-:W-:Y:S01]  /*165d0*/  ISETP.NE.U32.AND P0, PT, RZ, UR12, PT ;  /* 0x0000000cff007c0c */ /* 0x000fe2000bf05070 */
[----:B------:R-:W-:Y:S01]  /*165e0*/  ULDC UR15, c[0x0][0x630] ;  /* 0x00018c00000f7ab9 */ /* 0x000fe20000000800 */
[----:B------:R-:W-:Y:S02]  /*165f0*/  R2UR UR10, R11 ;  /* 0x000000000b0a72ca */ /* 0x000fe400000e0000 */
[----:B------:R-:W-:Y:S01]  /*16600*/  ISETP.NE.AND.EX P0, PT, RZ, UR13, PT, P0 ;  /* 0x0000000dff007c0c */ /* 0x000fe2000bf05300 */
[----:B------:R-:W0:Y:S01]  /*16610*/  LDC.64 R6, c[0x0][0x620] ;  /* 0x00018800ff067b82 */ /* 0x000e220000000a00 */
[----:B------:R-:W-:-:S02]  /*16620*/  R2UR UR11, R13 ;  /* 0x000000000d0b72ca */ /* 0x000fc400000e0000 */
[----:B--2---:R-:W-:-:S05]  /*16630*/  I2FP.F32.U32 R0, R8 ;  /* 0x0000000800007245 */ /* 0x004fca0000201000 */
[----:B------:R-:W-:-:S06]  /*16640*/  FMUL R0, R0, UR6 ;  /* 0x0000000600007c20 */ /* 0x000fcc0008400000 */
[----:B------:R-:W2:Y:S01]  /*16650*/  F2I.U32.TRUNC.NTZ R0, R0 ;  /* 0x0000000000007305 */ /* 0x000ea2000020f000 */
        /* <DEDUP_REMOVED lines=13> */
.L_x_394:
[----:B------:R-:W-:Y:S01]  /*16730*/  USHF.R.U64 UR61, UR10, UR15, UR11 ;  /* 0x0000000f0a3d7299 */ /* 0x000fe2000800120b */
[----:B------:R-:W5:Y:S01]  /*16740*/  LDC.64 R20, c[0x0][0x640] ;  /* 0x00019000ff147b82 */ /* 0x000f620000000a00 */
[----:B------:R-:W-:Y:S01]  /*16750*/  USHF.R.U32.HI UR6, URZ, UR15, UR11 ;  /* 0x0000000f3f067299 */ /* 0x000fe2000801160b */
[----:B--2---:R-:W-:Y:S02]  /*16760*/  IMAD.MOV R10, RZ, RZ, -R0 ;  /* 0x000000ffff0a7224 */ /* 0x004fe400078e0a00 */
[----:B0-----:R-:W-:Y:S01]  /*16770*/  IMAD.MOV.U32 R2, RZ, RZ, R11 ;  /* 0x000000ffff027224 */ /* 0x001fe200078e000b */
[----:B------:R-:W-:Y:S01]  /*16780*/  IADD3 R5, P0, RZ, -UR61, RZ ;  /* 0x8000003dff057c10 */ /* 0x000fe2000ff1e0ff */
[----:B------:R-:W-:Y:S02]  /*16790*/  IMAD R17, R9, R10, R8 ;  /* 0x0000000a09117224 */ /* 0x000fe400078e0208 */
[----:B------:R-:W0:Y:S02]  /*167a0*/  LDC R4, c[0x0][0x618] ;  /* 0x00018600ff047b82 */ /* 0x000e240000000800 */
[----:B------:R-:W-:Y:S01]  /*167b0*/  IMAD.X R3, RZ, RZ, ~UR6, P0 ;  /* 0x80000006ff037e24 */ /* 0x000fe200080e06ff */
[----:B------:R-:W-:-:S03]  /*167c0*/  ULDC UR6, c[0x0][0x154] ;  /* 0x0000550000067ab9 */ /* 0x000fc60000000800 */
[-C--:B------:R-:W-:Y:S02]  /*167d0*/  IMAD R0, R3, R6.reuse, RZ ;  /* 0x0000000603007224 */ /* 0x080fe400078e02ff */
[----:B------:R-:W2:Y:S01]  /*167e0*/  LDC R14, c[0x0][0x608] ;  /* 0x00018200ff0e7b82 */ /* 0x000ea20000000800 */
[----:B------:R-:W-:Y:S02]  /*167f0*/  IMAD.MOV.U32 R3, RZ, RZ, R13 ;  /* 0x000000ffff037224 */ /* 0x000fe400078e000d */
[----:B------:R-:W-:-:S05]  /*16800*/  IMAD.WIDE.U32 R2, R5, R6, R2 ;  /* 0x0000000605027225 */ /* 0x000fca00078e0002 */
[----:B------:R-:W1:Y:S01]  /*16810*/  LDC R18, c[0x0][0x658] ;  /* 0x00019600ff127b82 */ /* 0x000e620000000800 */
[----:B------:R-:W-:Y:S01]  /*16820*/  IMAD R5, R5, R7, R0 ;  /* 0x0000000705057224 */ /* 0x000fe200078e0200 */
[----:B------:R-:W-:Y:S01]  /*16830*/  I2FP.F32.U32 R0, R12 ;  /* 0x0000000c00007245 */ /* 0x000fe20000201000 */
[----:B------:R-:W-:Y:S01]  /*16840*/  IMAD.MOV.U32 R7, RZ, RZ, 0x1 ;  /* 0x00000001ff077424 */ /* 0x000fe200078e00ff */
[----:B-----5:R-:W-:Y:S01]  /*16850*/  ISETP.NE.U32.AND P0, PT, R20, RZ, PT ;  /* 0x000000ff1400720c */ /* 0x020fe20003f05070 */
[----:B------:R-:W-:Y:S02]  /*16860*/  IMAD.IADD R3, R3, 0x1, R5 ;  /* 0x0000000103037824 */ /* 0x000fe400078e0205 */
[----:B------:R-:W-:Y:S01]  /*16870*/  FMUL R0, R0, UR6 ;  /* 0x0000000600007c20 */ /* 0x000fe20008400000 */
[----:B------:R-:W3:Y:S01]  /*16880*/  LDC R15, c[0x0][0x148] ;  /* 0x00005200ff0f7b82 */ /* 0x000ee20000000800 */
[----:B------:R-:W-:Y:S01]  /*16890*/  ISETP.NE.AND.EX P0, PT, R21, RZ, PT, P0 ;  /* 0x000000ff1500720c */ /* 0x000fe20003f05300 */
[----:B------:R-:W-:Y:S01]  /*168a0*/  IMAD.MOV.U32 R5, RZ, RZ, -0x1 ;  /* 0xffffffffff057424 */ /* 0x000fe200078e00ff */
[-CC-:B0-----:R-:W-:Y:S01]  /*168b0*/  SHF.R.U64 R10, R2, R4.reuse, R3.reuse ;  /* 0x00000004020a7219 */ /* 0x181fe20000001203 */
[----:B------:R0:W0:Y:S01]  /*168c0*/  F2I.U32.TRUNC.NTZ R13, R0 ;  /* 0x00000000000d7305 */ /* 0x000022000020f000 */
[----:B------:R-:W-:-:S03]  /*168d0*/  SHF.R.U32.HI R3, RZ, R4, R3 ;  /* 0x00000004ff037219 */ /* 0x000fc60000011603 */
[----:B------:R-:W0:Y:S01]  /*168e0*/  LDC R16, c[0x0][0x600] ;  /* 0x00018000ff107b82 */ /* 0x000e220000000800 */
[-CC-:B--2---:R-:W-:Y:S02]  /*168f0*/  SHF.R.U64 R8, R10, R14.reuse, R3.reuse ;  /* 0x0000000e0a087219 */ /* 0x184fe40000001203 */
[----:B------:R-:W-:-:S05]  /*16900*/  SHF.R.U32.HI R3, RZ, R14, R3 ;  /* 0x0000000eff037219 */ /* 0x000fca0000011603 */
[----:B------:R-:W2:Y:S01]  /*16910*/  LDC R22, c[0x0][0x648] ;  /* 0x00019200ff167b82 */ /* 0x000ea20000000800 */
[-CC-:B-1----:R-:W-:Y:S02]  /*16920*/  SHF.R.U64 R11, R8, R18.reuse, R3.reuse ;  /* 0x00000012080b7219 */ /* 0x182fe40000001203 */
[-C--:B------:R-:W-:Y:S02]  /*16930*/  SHF.L.U32 R5, R5, R18.reuse, RZ ;  /* 0x0000001205057219 */ /* 0x080fe400000006ff */
[-C--:B------:R-:W-:Y:S01]  /*16940*/  SHF.R.U32.HI R3, RZ, R18.reuse, R3 ;  /* 0x00000012ff037219 */ /* 0x080fe20000011603 */
[----:B------:R-:W-:Y:S01]  /*16950*/  IMAD.MOV.U32 R2, RZ, RZ, R11 ;  /* 0x000000ffff027224 */ /* 0x000fe200078e000b */
[----:B------:R-:W-:Y:S01]  /*16960*/  SHF.L.U32 R42, R7, R18, RZ ;  /* 0x00000012072a7219 */ /* 0x000fe200000006ff */
[----:B------:R-:W1:Y:S01]  /*16970*/  LDC R23, c[0x0][0x638] ;  /* 0x00018e00ff177b82 */ /* 0x000e620000000800 */
[----:B------:R-:W-:-:S07]  /*16980*/  LOP3.LUT R19, RZ, R5, RZ, 0x33, !PT ;  /* 0x00000005ff137212 */ /* 0x000fce00078e33ff */
[----:B------:R-:W0:Y:S01]  /*16990*/  LDC R24, c[0x0][0x610] ;  /* 0x00018400ff187b82 */ /* 0x000e220000000800 */
[----:B------:R-:W-:Y:S05]  /*169a0*/  @!P0 BRA `(.L_x_395) ;  /* 0x0000000000288947 */ /* 0x000fea0003800000 */
[----:B0-----:R-:W0:Y:S02]  /*169b0*/  LDC R0, c[0x0][0x64c] ;  /* 0x00019300ff007b82 */ /* 0x001e240000000800 */
[----:B0-----:R-:W-:-:S05]  /*169c0*/  IADD3 R7, P0, R11, R0, RZ ;  /* 0x000000000b077210 */ /* 0x001fca0007f1e0ff */
        /* <DEDUP_REMOVED lines=8> */
.L_x_395:
[----:B0-2---:R-:W-:Y:S01]  /*16a50*/  SHF.R.U64 R0, R2, R22, R3 ;  /* 0x0000001602007219 */ /* 0x005fe20000001203 */
[----:B------:R-:W-:Y:S01]  /*16a60*/  VIADD R5, R16, 0xffffffff ;  /* 0xffffffff10057836 */ /* 0x000fe20000000000 */
[----:B------:R-:W-:Y:S01]  /*16a70*/  LOP3.LUT R3, R8, R19, RZ, 0xc0, !PT ;  /* 0x0000001308037212 */ /* 0x000fe200078ec0ff */
[----:B------:R-:W-:Y:S02]  /*16a80*/  IMAD.MOV R13, RZ, RZ, -R13 ;  /* 0x000000ffff0d7224 */ /* 0x000fe400078e0a0d */
[----:B------:R-:W-:Y:S02]  /*16a90*/  IMAD.MOV R2, RZ, RZ, -R0 ;  /* 0x000000ffff027224 */ /* 0x000fe400078e0a00 */
[----:B------:R-:W-:Y:S01]  /*16aa0*/  IMAD R42, R42, R0, R3 ;  /* 0x000000002a2a7224 */ /* 0x000fe200078e0203 */
[----:B------:R-:W-:Y:S01]  /*16ab0*/  LOP3.LUT R3, R10, R5, RZ, 0xc0, !PT ;  /* 0x000000050a037212 */ /* 0x000fe200078ec0ff */
[----:B---3--:R-:W-:Y:S02]  /*16ac0*/  @P4 IMAD R17, R15, R13, R12 ;  /* 0x0000000d0f114224 */ /* 0x008fe400078e020c */
[----:B-1----:R-:W-:-:S02]  /*16ad0*/  IMAD R0, R2, R23, R11 ;  /* 0x0000001702007224 */ /* 0x002fc400078e020b */
[----:B------:R-:W-:Y:S02]  /*16ae0*/  IMAD.MOV.U32 R2, RZ, RZ, 0x1 ;  /* 0x00000001ff027424 */ /* 0x000fe400078e00ff */
[----:B------:R-:W-:Y:S02]  /*16af0*/  IMAD R42, R42, R24, R17 ;  /* 0x000000182a2a7224 */ /* 0x000fe400078e0211 */
[----:B------:R-:W-:Y:S01]  /*16b00*/  IMAD R3, R0, R16, R3 ;  /* 0x0000001000037224 */ /* 0x000fe200078e0203 */
[----:B------:R-:W-:-:S04]  /*16b10*/  PRMT R0, R2, 0x7610, R0 ;  /* 0x0000761002007816 */ /* 0x000fc80000000000 */
[----:B------:R-:W-:Y:S02]  /*16b20*/  SEL R2, R3, R42, !P4 ;  /* 0x0000002a03027207 */ /* 0x000fe40006000000 */
[----:B------:R-:W-:-:S03]  /*16b30*/  SEL R42, R42, R3, !P4 ;  /* 0x000000032a2a7207 */ /* 0x000fc60006000000 */
[----:B------:R2:W-:Y:S04]  /*16b40*/  STL [R1+0x210], R2 ;  /* 0x0002100201007387 */ /* 0x0005e80000100800 */
.L_x_393:
[----:B------:R0:W-:Y:S01]  /*16b50*/  STL [R1+0x20c], R42 ;  /* 0x00020c2a01007387 */ /* 0x0001e20000100800 */
[----:B------:R-:W-:-:S13]  /*16b60*/  LOP3.LUT P0, RZ, R0, 0xff, RZ, 0xc0, !PT ;  /* 0x000000ff00ff7812 */ /* 0x000fda000780c0ff */
[----:B0-----:R-:W-:Y:S05]  /*16b70*/  @P0 BRA `(.L_x_396) ;  /* 0xfffffea8006c0947 */ /* 0x001fea000383ffff */
[----:B------:R-:W-:Y:S05]  /*16b80*/  EXIT ;  /* 0x000000000000794d */ /* 0x000fea0003800000 */
.L_x_8:
[----:B------:R-:W2:Y:S01]  /*16b90*/  LDL R20, [R1+0x204] ;  /* 0x0002040001147983 */ /* 0x000ea20000100800 */
[----:B------:R-:W-:-:S03]  /*16ba0*/  ULDC.64 UR4, c[0x0][0x650] ;  /* 0x0001940000047ab9 */ /* 0x000fc60000000a00 */
[----:B------:R-:W3:Y:S01]  /*16bb0*/  LDL R5, [R1+0x200] ;  /* 0x0002000001057983 */ /* 0x000ee20000100800 */
[----:B------:R-:W-:Y:S01]  /*16bc0*/  PRMT R0, RZ, 0x7610, R0 ;  /* 0x00007610ff007816 */ /* 0x000fe20000000000 */
[----:B------:R-:W-:Y:S02]  /*16bd0*/  IMAD.MOV.U32 R4, RZ, RZ, -0x1 ;  /* 0xffffffffff047424 */ /* 0x000fe400078e00ff */
[----:B------:R-:W-:Y:S02]  /*16be0*/  IMAD.MOV.U32 R12, RZ, RZ, -0x1 ;  /* 0xffffffffff0c7424 */ /* 0x000fe400078e00ff */
[----:B------:R-:W-:Y:S01]  /*16bf0*/  IMAD.MOV.U32 R6, RZ, RZ, -0x1 ;  /* 0xffffffffff067424 */ /* 0x000fe200078e00ff */
[----:B--2---:R-:W-:-:S04]  /*16c00*/  ISETP.GE.U32.AND P0, PT, R20, UR4, PT ;  /* 0x0000000414007c0c */ /* 0x004fc8000bf06070 */
[----:B---3--:R-:W-:-:S13]  /*16c10*/  ISETP.GE.U32.AND.EX P0, PT, R5, UR5, PT, P0 ;  /* 0x0000000505007c0c */ /* 0x008fda000bf06100 */
[----:B------:R-:W-:Y:S05]  /*16c20*/  @P0 BRA `(.L_x_397) ;  /* 0x0000000400340947 */ /* 0x000fea0003800000 */
[----:B0-----:R-:W0:Y:S01]  /*16c30*/  LDC.64 R16, c[0x0][0x628] ;  /* 0x00018a00ff107b82 */ /* 0x001e220000000a00 */
[----:B------:R-:W-:Y:S02]  /*16c40*/  IMAD.MOV.U32 R12, RZ, RZ, R5 ;  /* 0x000000ffff0c7224 */ /* 0x000fe400078e0005 */
[----:B------:R-:W-:Y:S02]  /*16c50*/  IMAD.MOV.U32 R8, RZ, RZ, R20 ;  /* 0x000000ffff087224 */ /* 0x000fe400078e0014 */
[----:B------:R-:W-:-:S03]  /*16c60*/  IMAD.MOV.U32 R9, RZ, RZ, R12 ;  /* 0x000000ffff097224 */ /* 0x000fc600078e000c */
[----:B------:R-:W1:Y:S08]  /*16c70*/  LDC R10, c[0x0][0x630] ;  /* 0x00018c00ff0a7b82 */ /* 0x000e700000000800 */
[----:B------:R-:W2:Y:S01]  /*16c80*/  LDC.64 R18, c[0x0][0x620] ;  /* 0x00018800ff127b82 */ /* 0x000ea20000000a00 */
[----:B0-----:R-:W-:-:S04]  /*16c90*/  ISETP.NE.U32.AND P0, PT, R16, RZ, PT ;  /* 0x000000ff1000720c */ /* 0x001fc80003f05070 */
[----:B------:R-:W-:-:S13]  /*16ca0*/  ISETP.NE.AND.EX P0, PT, R17, RZ, PT, P0 ;  /* 0x000000ff1100720c */ /* 0x000fda0003f05300 */
[----:B-12---:R-:W-:Y:S05]  /*16cb0*/  @!P0 BRA `(.L_x_398) ;  /* 0x0000000000288947 */ /* 0x006fea0003800000 */
[----:B------:R-:W0:Y:S02]  /*16cc0*/  LDC R0, c[0x0][0x634] ;  /* 0x00018d00ff007b82 */ /* 0x000e240000000800 */
        /* <DEDUP_REMOVED lines=9> */
.L_x_398:
[----:B------:R-:W0:Y:S01]  /*16d60*/  LDC.64 R22, c[0x0][0x640] ;  /* 0x00019000ff167b82 */ /* 0x000e220000000a00 */
[-CC-:B------:R-:W-:Y:S01]  /*16d70*/  SHF.R.U64 R16, R8, R10.reuse, R9.reuse ;  /* 0x0000000a08107219 */ /* 0x180fe20000001209 */
[----:B------:R-:W-:Y:S01]  /*16d80*/  IMAD.MOV.U32 R4, RZ, RZ, R20 ;  /* 0x000000ffff047224 */ /* 0x000fe200078e0014 */
[----:B------:R-:W-:Y:S02]  /*16d90*/  SHF.R.U32.HI R0, RZ, R10, R9 ;  /* 0x0000000aff007219 */ /* 0x000fe40000011609 */
[----:B------:R-:W-:-:S03]  /*16da0*/  IADD3 R7, P0, RZ, -R16, RZ ;  /* 0x80000010ff077210 */ /* 0x000fc60007f1e0ff */
[----:B------:R-:W1:Y:S02]  /*16db0*/  LDC R6, c[0x0][0x618] ;  /* 0x00018600ff067b82 */ /* 0x000e640000000800 */
[----:B------:R-:W-:-:S04]  /*16dc0*/  IMAD.X R5, RZ, RZ, ~R0, P0 ;  /* 0x000000ffff057224 */ /* 0x000fc800000e0e00 */
[-C--:B------:R-:W-:Y:S02]  /*16dd0*/  IMAD R0, R5, R18.reuse, RZ ;  /* 0x0000001205007224 */ /* 0x080fe400078e02ff */
[----:B------:R-:W2:Y:S01]  /*16de0*/  LDC R8, c[0x0][0x608] ;  /* 0x00018200ff087b82 */ /* 0x000ea20000000800 */
[----:B------:R-:W-:Y:S02]  /*16df0*/  IMAD.MOV.U32 R5, RZ, RZ, R12 ;  /* 0x000000ffff057224 */ /* 0x000fe400078e000c */
[----:B------:R-:W-:-:S05]  /*16e00*/  IMAD.WIDE.U32 R4, R7, R18, R4 ;  /* 0x0000001207047225 */ /* 0x000fca00078e0004 */
[----:B------:R-:W3:Y:S01]  /*16e10*/  LDC R21, c[0x0][0x658] ;  /* 0x00019600ff157b82 */ /* 0x000ee20000000800 */
[----:B------:R-:W-:Y:S01]  /*16e20*/  IMAD R7, R7, R19, R0 ;  /* 0x0000001307077224 */ /* 0x000fe200078e0200 */
[----:B0-----:R-:W-:-:S03]  /*16e30*/  ISETP.NE.U32.AND P0, PT, R22, RZ, PT ;  /* 0x000000ff1600720c */ /* 0x001fc60003f05070 */
[----:B------:R-:W-:Y:S01]  /*16e40*/  IMAD.IADD R5, R5, 0x1, R7 ;  /* 0x0000000105057824 */ /* 0x000fe200078e0207 */
[----:B------:R-:W-:Y:S02]  /*16e50*/  ISETP.NE.AND.EX P0, PT, R23, RZ, PT, P0 ;  /* 0x000000ff1700720c */ /* 0x000fe40003f05300 */
[----:B------:R-:W0:Y:S02]  /*16e60*/  LDC R18, c[0x0][0x600] ;  /* 0x00018000ff127b82 */ /* 0x000e240000000800 */
[-CC-:B-1----:R-:W-:Y:S01]  /*16e70*/  SHF.R.U64 R10, R4, R6.reuse, R5.reuse ;  /* 0x00000006040a7219 */ /* 0x182fe20000001205 */
[----:B------:R-:W-:Y:S01]  /*16e80*/  IMAD.MOV.U32 R4, RZ, RZ, -0x1 ;  /* 0xffffffffff047424 */ /* 0x000fe200078e00ff */
[----:B------:R-:W-:-:S04]  /*16e90*/  SHF.R.U32.HI R5, RZ, R6, R5 ;  /* 0x00000006ff057219 */ /* 0x000fc80000011605 */
[----:B------:R-:W1:Y:S01]  /*16ea0*/  LDC R19, c[0x0][0x648] ;  /* 0x00019200ff137b82 */ /* 0x000e620000000800 */
[-CC-:B--2---:R-:W-:Y:S02]  /*16eb0*/  SHF.R.U64 R17, R10, R8.reuse, R5.reuse ;  /* 0x000000080a117219 */ /* 0x184fe40000001205 */
[----:B------:R-:W-:-:S05]  /*16ec0*/  SHF.R.U32.HI R0, RZ, R8, R5 ;  /* 0x00000008ff007219 */ /* 0x000fca0000011605 */
[----:B------:R-:W2:Y:S01]  /*16ed0*/  LDC R20, c[0x0][0x638] ;  /* 0x00018e00ff147b82 */ /* 0x000ea20000000800 */
[-C--:B---3--:R-:W-:Y:S02]  /*16ee0*/  SHF.L.U32 R4, R4, R21.reuse, RZ ;  /* 0x0000001504047219 */ /* 0x088fe400000006ff */
[-CC-:B------:R-:W-:Y:S02]  /*16ef0*/  SHF.R.U64 R12, R17, R21.reuse, R0.reuse ;  /* 0x00000015110c7219 */ /* 0x180fe40000001200 */
[----:B------:R-:W-:Y:S01]  /*16f00*/  SHF.R.U32.HI R5, RZ, R21, R0 ;  /* 0x00000015ff057219 */ /* 0x000fe20000011600 */
[----:B------:R-:W-:Y:S01]  /*16f10*/  IMAD.MOV.U32 R0, RZ, RZ, 0x1 ;  /* 0x00000001ff007424 */ /* 0x000fe200078e00ff */
[----:B------:R-:W-:Y:S01]  /*16f20*/  LOP3.LUT R24, RZ, R4, RZ, 0x33, !PT ;  /* 0x00000004ff187212 */ /* 0x000fe200078e33ff */
[----:B------:R-:W3:Y:S01]  /*16f30*/  LDC R25, c[0x0][0x610] ;  /* 0x00018400ff197b82 */ /* 0x000ee20000000800 */
[----:B------:R-:W-:Y:S01]  /*16f40*/  IMAD.MOV.U32 R4, RZ, RZ, R12 ;  /* 0x000000ffff047224 */ /* 0x000fe200078e000c */
[----:B------:R-:W-:Y:S06]  /*16f50*/  @!P0 BRA `(.L_x_399) ;  /* 0x0000000000288947 */ /* 0x000fec0003800000 */
        /* <DEDUP_REMOVED lines=10> */
.L_x_399:
[----:B-1----:R-:W-:Y:S01]  /*17000*/  SHF.R.U64 R3, R4, R19, R5 ;  /* 0x0000001304037219 */ /* 0x002fe20000001205 */
[----:B0-----:R-:W-:Y:S01]  /*17010*/  VIADD R7, R18, 0xffffffff ;  /* 0xffffffff12077836 */ /* 0x001fe20000000000 */
[----:B------:R-:W-:Y:S01]  /*17020*/  SHF.L.U32 R4, R0, R21, RZ ;  /* 0x0000001500047219 */ /* 0x000fe200000006ff */
[----:B------:R-:W-:Y:S01]  /*17030*/  @P4 IMAD R11, R13, R14, R2 ;  /* 0x0000000e0d0b4224 */ /* 0x000fe200078e0202 */
[----:B------:R-:W-:Y:S01]  /*17040*/  LOP3.LUT R0, R17, R24, RZ, 0xc0, !PT ;  /* 0x0000001811007212 */ /* 0x000fe200078ec0ff */
[----:B------:R-:W-:Y:S02]  /*17050*/  IMAD.MOV R5, RZ, RZ, -R3 ;  /* 0x000000ffff057224 */ /* 0x000fe400078e0a03 */
[----:B------:R-:W-:Y:S02]  /*17060*/  IMAD.MOV.U32 R2, RZ, RZ, 0x1 ;  /* 0x00000001ff027424 */ /* 0x000fe400078e00ff */
[----:B------:R-:W-:Y:S01]  /*17070*/  IMAD R4, R4, R3, R0 ;  /* 0x0000000304047224 */ /* 0x000fe200078e0200 */
[----:B------:R-:W-:Y:S01]  /*17080*/  LOP3.LUT R3, R10, R7, RZ, 0xc0, !PT ;  /* 0x000000070a037212 */ /* 0x000fe200078ec0ff */
[----:B--2---:R-:W-:-:S02]  /*17090*/  IMAD R0, R5, R20, R12 ;  /* 0x0000001405007224 */ /* 0x004fc400078e020c */
[----:B---3--:R-:W-:Y:S02]  /*170a0*/  IMAD R4, R4, R25, R11 ;  /* 0x0000001904047224 */ /* 0x008fe400078e020b */
[----:B------:R-:W-:Y:S01]  /*170b0*/  IMAD R3, R0, R18, R3 ;  /* 0x0000001200037224 */ /* 0x000fe200078e0203 */
[----:B------:R-:W-:Y:S01]  /*170c0*/  PRMT R0, R2, 0x7610, R0 ;  /* 0x0000761002007816 */ /* 0x000fe20000000000 */
[----:B------:R-:W-:-:S03]  /*170d0*/  IMAD.MOV.U32 R6, RZ, RZ, R16 ;  /* 0x000000ffff067224 */ /* 0x000fc600078e0010 */
[----:B------:R-:W-:Y:S02]  /*170e0*/  SEL R12, R3, R4, !P4 ;  /* 0x00000004030c7207 */ /* 0x000fe40006000000 */
[----:B------:R-:W-:-:S07]  /*170f0*/  SEL R4, R4, R3, !P4 ;  /* 0x0000000304047207 */ /* 0x000fce0006000000 */
.L_x_397:
[----:B------:R-:W-:-:S08]  /*17100*/  NOP ;  /* 0x0000000000007918 */ /* 0x000fd00000000000 */
[----:B0-----:R-:W0:-:S00]  /*17110*/  USETMAXREG.DEALLOC.CTAPOOL 0x28 ;  /* 0x00000028000079c8 */ /* 0x001e0000080e0500 */
[----:B------:R-:W-:-:S13]  /*17120*/  ISETP.NE.AND P0, PT, RZ, UR8, PT ;  /* 0x00000008ff007c0c */ /* 0x000fda000bf05270 */
[----:B------:R-:W-:Y:S05]  /*17130*/  @P0 EXIT ;  /* 0x000000000000094d */ /* 0x000fea0003800000 */
[----:B0-----:R-:W-:Y:S01]  /*17140*/  LOP3.LUT P0, RZ, R0, 0xff, RZ, 0xc0, !PT ;  /* 0x000000ff00ff7812 */ /* 0x001fe2000780c0ff */
[----:B------:R-:W-:Y:S02]  /*17150*/  IMAD.MOV.U32 R0, RZ, RZ, 0x1 ;  /* 0x00000001ff007424 */ /* 0x000fe400078e00ff */
[----:B------:R-:W-:-:S10]  /*17160*/  IMAD.MOV.U32 R11, RZ, RZ, RZ ;  /* 0x000000ffff0b7224 */ /* 0x000fd400078e00ff */
[----:B------:R-:W-:Y:S05]  /*17170*/  @!P0 BRA `(.L_x_400) ;  /* 0x0000000c00588947 */ /* 0x000fea0003800000 */
[----:B------:R-:W0:Y:S01]  /*17180*/  LDC R0, c[0x0][0x28c] ;  /* 0x0000a300ff007b82 */ /* 0x000e220000000800 */
[----:B------:R-:W1:Y:S01]  /*17190*/  S2R R9, SR_CgaCtaId ;  /* 0x0000000000097919 */ /* 0x000e620000008800 */
[----:B------:R-:W-:Y:S01]  /*171a0*/  ULDC UR5, c[0x0][0x658] ;  /* 0x0001960000057ab9 */ /* 0x000fe20000000800 */
[----:B------:R-:W-:Y:S01]  /*171b0*/  UMOV UR7, 0xffffffff ;  /* 0xffffffff00077882 */ /* 0x000fe20000000000 */
[----:B------:R-:W-:Y:S01]  /*171c0*/  ULDC UR6, c[0x0][0xc] ;  /* 0x0000030000067ab9 */ /* 0x000fe20000000800 */
[----:B------:R-:W-:Y:S01]  /*171d0*/  USHF.L.U32 UR9, UR7, UR5, URZ ;  /* 0x0000000507097299 */ /* 0x000fe2000800063f */
[----:B------:R-:W-:Y:S01]  /*171e0*/  BSSY B0, `(.L_x_400) ;  /* 0x00000cf000007945 */ /* 0x000fe20003800000 */
[----:B------:R-:W-:Y:S01]  /*171f0*/  UMOV UR8, 0x1 ;  /* 0x0000000100087882 */ /* 0x000fe20000000000 */
[----:B------:R-:W-:Y:S01]  /*17200*/  ULDC UR7, c[0x0][0x10] ;  /* 0x0000040000077ab9 */ /* 0x000fe20000000800 */
[----:B------:R-:W-:Y:S01]  /*17210*/  USHF.L.U32 UR5, UR8, UR5, URZ ;  /* 0x0000000508057299 */ /* 0x000fe2000800063f */
[----:B------:R-:W-:Y:S01]  /*17220*/  IMAD.MOV.U32 R13, RZ, RZ, 0x1 ;  /* 0x00000001ff0d7424 */ /* 0x000fe200078e00ff */
[----:B------:R-:W-:Y:S01]  /*17230*/  UIMAD.WIDE.U32 UR6, UR6, UR7, URZ ;  /* 0x00000007060672a5 */ /* 0x000fe2000f8e003f */
[----:B------:R-:W-:Y:S01]  /*17240*/  IMAD.MOV.U32 R11, RZ, RZ, RZ ;  /* 0x000000ffff0b7224 */ /* 0x000fe200078e00ff */
[----:B------:R-:W-:Y:S01]  /*17250*/  ULDC UR8, c[0x0][0x14] ;  /* 0x0000050000087ab9 */ /* 0x000fe20000000800 */
[----:B------:R-:W-:Y:S01]  /*17260*/  ULDC UR4, c[0x0][0x600] ;  /* 0x0001800000047ab9 */ /* 0x000fe20000000800 */
[----:B------:R-:W-:-:S02]  /*17270*/  UIMAD.WIDE.U32 UR20, UR6, UR8, URZ ;  /* 0x00000008061472a5 */ /* 0x000fc4000f8e003f */
[----:B------:R-:W-:Y:S02]  /*17280*/  UIMAD UR13, UR7, UR8, URZ ;  /* 0x00000008070d72a4 */ /* 0x000fe4000f8e023f */
[----:B------:R-:W-:Y:S02]  /*17290*/  ULOP3.LUT UR24, UR58, 0x2, URZ, 0xfc, !UPT ;  /* 0x000000023a187892 */ /* 0x000fe4000f8efc3f */
[----:B------:R-:W-:Y:S02]  /*172a0*/  UIADD3 UR4, UR4, -0x1, URZ ;  /* 0xffffffff04047890 */ /* 0x000fe4000fffe03f */
[----:B------:R-:W-:Y:S01]  /*172b0*/  ULOP3.LUT UR18, URZ, UR9, URZ, 0x33, !UPT ;  /* 0x000000093f127292 */ /* 0x000fe2000f8e333f */
[----:B0-----:R-:W-:Y:S01]  /*172c0*/  VIADD R0, R0, 0x1f ;  /* 0x0000001f00007836 */ /* 0x001fe20000000000 */
[----:B------:R-:W-:Y:S01]  /*172d0*/  UIADD3 UR13, UR21, UR13, URZ ;  /* 0x0000000d150d7290 */ /* 0x000fe2000fffe03f */
[----:B------:R-:W-:-:S03]  /*172e0*/  ULDC.64 UR22, c[0x0][0x198] ;  /* 0x0000660000167ab9 */ /* 0x000fc60000000a00 */
[----:B------:R-:W-:-:S04]  /*172f0*/  SHF.R.S32.HI R3, RZ, 0x1f, R0 ;  /* 0x0000001fff037819 */ /* 0x000fc80000011400 */
[----:B------:R-:W-:Y:S01]  /*17300*/  LEA.HI R3, R3, R0, RZ, 0x5 ;  /* 0x0000000003037211 */ /* 0x000fe200078f28ff */
[----:B------:R-:W-:Y:S01]  /*17310*/  IMAD.MOV.U32 R0, RZ, RZ, 0x1 ;  /* 0x00000001ff007424 */ /* 0x000fe200078e00ff */
[----:B-1----:R-:W-:Y:S02]  /*17320*/  LOP3.LUT R9, R9, 0x1, RZ, 0xc0, !PT ;  /* 0x0000000109097812 */ /* 0x002fe400078ec0ff */
[----:B------:R-:W-:-:S05]  /*17330*/  SHF.R.S32.HI R10, RZ, 0x5, R3 ;  /* 0x00000005ff0a7819 */ /* 0x000fca0000011403 */
[----:B------:R-:W-:-:S07]  /*17340*/  VIADD R8, R10, 0x1 ;  /* 0x000000010a087836 */ /* 0x000fce0000000000 */
.L_x_411:
[----:B------:R-:W-:-:S03]  /*17350*/  UMOV UR6, 0xffffffff ;  /* 0xffffffff00067882 */ /* 0x000fc60000000000 */
[----:B------:R-:W-:Y:S05]  /*17360*/  BRA.DIV UR6, `(.L_x_401) ;  /* 0x0000001606f47947 */ /* 0x000fea000b800000 */
[----:B------:R-:W-:-:S13]  /*17370*/  ELECT P0, URZ, PT ;  /* 0x00000000003f782f */ /* 0x000fda0003800000 */
.L_x_437:
[----:B------:R-:W0:Y:S01]  /*17380*/  LDC R2, c[0x0][0x28c] ;  /* 0x0000a300ff027b82 */ /* 0x000e220000000800 */
[----:B------:R-:W-:Y:S01]  /*17390*/  BSSY B1, `(.L_x_402) ;  /* 0x000003b000017945 */ /* 0x000fe20003800000 */
[----:B0-----:R-:W-:-:S13]  /*173a0*/  ISETP.LT.OR P0, PT, R2, 0x1, !P0 ;  /* 0x000000010200780c */ /* 0x001fda0004701670 */
[----:B------:R-:W-:Y:S05]  /*173b0*/  @P0 BRA `(.L_x_403) ;  /* 0x0000000000e00947 */ /* 0x000fea0003800000 */
[----:B------:R-:W-:Y:S02]  /*173c0*/  IMAD R12, R12, 0x2, R9 ;  /* 0x000000020c0c7824 */ /* 0x000fe400078e0209 */
[----:B------:R-:W-:Y:S02]  /*173d0*/  IMAD R15, R4, 0xc0, RZ ;  /* 0x000000c0040f7824 */ /* 0x000fe400078e02ff */
[----:B------:R-:W-:Y:S02]  /*173e0*/  IMAD.MOV.U32 R16, RZ, RZ, RZ ;  /* 0x000000ffff107224 */ /* 0x000fe400078e00ff */
[----:B------:R-:W-:Y:S02]  /*173f0*/  IMAD.MOV.U32 R2, RZ, RZ, R8 ;  /* 0x000000ffff027224 */ /* 0x000fe400078e0008 */
[----:B------:R-:W-:Y:S02]  /*17400*/  IMAD.MOV.U32 R3, RZ, RZ, R0 ;  /* 0x000000ffff037224 */ /* 0x000fe400078e0000 */
[----:B------:R-:W-:-:S02]  /*17410*/  IMAD.MOV.U32 R4, RZ, RZ, R11 ;  /* 0x000000ffff047224 */ /* 0x000fc400078e000b */
[----:B------:R-:W-:-:S07]  /*17420*/  IMAD R14, R12, 0x58, RZ ;  /* 0x000000580c0e7824 */ /* 0x000fce00078e02ff */
.L_x_406:
[----:B------:R-:W0:Y:S01]  /*17430*/  S2R R12, SR_CgaCtaId ;  /* 0x00000000000c7919 */ /* 0x000e220000008800 */
[----:B------:R-:W-:Y:S01]  /*17440*/  MOV R5, 0x400 ;  /* 0x0000040000057802 */ /* 0x000fe20000000f00 */
[----:B------:R-:W1:Y:S03]  /*17450*/  S2R R7, SR_TID.X ;  /* 0x0000000000077919 */ /* 0x000e660000002100 */
[----:B0-----:R-:W-:Y:S02]  /*17460*/  LEA R17, R12, R5, 0x18 ;  /* 0x000000050c117211 */ /* 0x001fe400078ec0ff */
[----:B------:R-:W-:Y:S02]  /*17470*/  SHF.L.U32 R5, R3, 0x1f, RZ ;  /* 0x0000001f03057819 */ /* 0x000fe400000006ff */
[----:B-1----:R-:W-:Y:S01]  /*17480*/  LOP3.LUT P1, RZ, R7, 0x7f, RZ, 0xc0, !PT ;  /* 0x0000007f07ff7812 */ /* 0x002fe2000782c0ff */
[----:B------:R-:W-:-:S04]  /*17490*/  IMAD R12, R4, 0x8, R17 ;  /* 0x00000008040c7824 */ /* 0x000fc800078e0211 */
[----:B------:R-:W0:Y:S08]  /*174a0*/  SYNCS.PHASECHK.TRANS64.TRYWAIT P0, [R12+URZ+0x98], R5 ;  /* 0x000098050c0075a7 */ /* 0x000e30000800017f */
[----:B------:R-:W1:Y:S01]  /*174b0*/  @!P1 LDC R7, c[0x0][0x500] ;  /* 0x00014000ff079b82 */ /* 0x000e620000000800 */
[----:B0-----:R-:W-:Y:S05]  /*174c0*/  @!P0 BRA `(.L_x_404) ;  /* 0x0000001400bc8947 */ /* 0x001fea0003800000 */
.L_x_438:
[----:B------:R-:W-:Y:S01]  /*174d0*/  UPRMT UR6, UR24, 0x9910, URZ ;  /* 0x0000991018067896 */ /* 0x000fe2000800003f */
[----:B-1----:R1:W-:Y:S03]  /*174e0*/  @!P1 SYNCS.ARRIVE.TRANS64 RZ, [R12+URZ], R7 ;  /* 0x000000070cff99a7 */ /* 0x0023e6000800003f */
[----:B------:R-:W-:-:S06]  /*174f0*/  UISETP.NE.AND UP0, UPT, UR6, 0x2, UPT ;  /* 0x000000020600788c */ /* 0x000fcc000bf05270 */
[----:B------:R-:W-:-:S13]  /*17500*/  PLOP3.LUT P0, PT, PT, PT, UP0, 0x80, 0x0 ;  /* 0x000000000000781c */ /* 0x000fda0003f0f008 */
[----:B-1----:R-:W-:Y:S05]  /*17510*/  @P0 BRA `(.L_x_405) ;  /* 0x0000000000040947 */ /* 0x002fea0003800000 */
[----:B------:R-:W-:Y:S01]  /*17520*/  BPT.TRAP 0x1 ;  /* 0x000000040000795c */ /* 0x000fe20000300000 */
.L_x_405:
[----:B0-----:R-:W-:Y:S01]  /*17530*/  IMAD R5, R4, 0x2, R9 ;  /* 0x0000000204057824 */ /* 0x001fe200078e0209 */
[----:B------:R-:W-:Y:S01]  /*17540*/  R2UR UR9, R12 ;  /* 0x000000000c0972ca */ /* 0x000fe200000e0000 */
[--C-:B------:R-:W-:Y:S01]  /*17550*/  IMAD R7, R4, 0x1800, R17.reuse ;  /* 0x0000180004077824 */ /* 0x100fe200078e0211 */
[----:B------:R-:W-:Y:S01]  /*17560*/  UIADD3 UR6, UP0, UR22, 0xf0, URZ ;  /* 0x000000f016067890 */ /* 0x000fe2000ff1e03f */
[----:B------:R-:W-:Y:S01]  /*17570*/  IMAD R5, R5, 0xb00, R17 ;  /* 0x00000b0005057824 */ /* 0x000fe200078e0211 */
[----:B------:R-:W-:Y:S01]  /*17580*/  R2UR UR11, R15 ;  /* 0x000000000f0b72ca */ /* 0x000fe200000e0000 */
[----:B------:R-:W-:Y:S01]  /*17590*/  VIADD R2, R2, 0xffffffff ;  /* 0xffffffff02027836 */ /* 0x000fe20000000000 */
[----:B------:R-:W-:Y:S01]  /*175a0*/  R2UR UR7, R7 ;  /* 0x00000000070772ca */ /* 0x000fe200000e0000 */
[----:B------:R-:W-:Y:S01]  /*175b0*/  UIADD3 UR26, UP1, UR22, 0x1f0, URZ ;  /* 0x000001f0161a7890 */ /* 0x000fe2000ff3e03f */
[----:B------:R-:W-:Y:S01]  /*175c0*/  R2UR UR8, R5 ;  /* 0x00000000050872ca */ /* 0x000fe200000e0000 */
[----:B------:R-:W-:Y:S01]  /*175d0*/  VIADD R4, R4, 0x1 ;  /* 0x0000000104047836 */ /* 0x000fe20000000000 */
[----:B------:R-:W-:Y:S01]  /*175e0*/  R2UR UR10, R16 ;  /* 0x00000000100a72ca */ /* 0x000fe200000e0000 */
[----:B------:R-:W-:Y:S01]  /*175f0*/  UIADD3.X UR27, URZ, UR23, URZ, UP1, !UPT ;  /* 0x000000173f1b7290 */ /* 0x000fe20008ffe43f */
[----:B------:R-:W-:Y:S01]  /*17600*/  R2UR UR12, R6 ;  /* 0x00000000060c72ca */ /* 0x000fe200000e0000 */
[----:B------:R-:W-:Y:S01]  /*17610*/  UMOV UR14, 0x0 ;  /* 0x00000000000e7882 */ /* 0x000fe20000000000 */
[----:B------:R-:W-:Y:S01]  /*17620*/  R2UR UR19, R14 ;  /* 0x000000000e1372ca */ /* 0x000fe200000e0000 */
[----:B------:R-:W-:Y:S01]  /*17630*/  UMOV UR15, 0x10000000 ;  /* 0x10000000000f7882 */ /* 0x000fe20000000000 */
[----:B------:R-:W-:Y:S01]  /*17640*/  ISETP.GT.AND P1, PT, R2, 0x1, PT ;  /* 0x000000010200780c */ /* 0x000fe20003f24270 */
[----:B------:R-:W-:Y:S01]  /*17650*/  UMOV UR25, 0x30000 ;  /* 0x0003000000197882 */ /* 0x000fe20000000000 */
[----:B------:R-:W-:Y:S01]  /*17660*/  ISETP.NE.AND P0, PT, R4, 0x13, PT ;  /* 0x000000130400780c */ /* 0x000fe20003f05270 */
[----:B------:R-:W-:Y:S01]  /*17670*/  UIADD3 UR16, UR7, 0x200, URZ ;  /* 0x0000020007107890 */ /* 0x000fe2000fffe03f */
[----:B------:R-:W-:Y:S01]  /*17680*/  VIADD R16, R16, 0x20 ;  /* 0x0000002010107836 */ /* 0x000fe20000000000 */
[----:B------:R-:W-:Y:S01]  /*17690*/  UIADD3.X UR7, URZ, UR23, URZ, UP0, !UPT ;  /* 0x000000173f077290 */ /* 0x000fe200087fe43f */
[----:B------:R-:W-:Y:S01]  /*176a0*/  SEL R12, RZ, 0x1, P0 ;  /* 0x00000001ff0c7807 */ /* 0x000fe20000000000 */
[----:B------:R-:W-:Y:S01]  /*176b0*/  UIADD3 UR17, UR8, 0x1ca00, URZ ;  /* 0x0001ca0008117890 */ /* 0x000fe2000fffe03f */
[----:B------:R-:W-:-:S02]  /*176c0*/  SEL R4, R4, RZ, P0 ;  /* 0x000000ff04047207 */ /* 0x000fc40000000000 */
[----:B------:R-:W-:Y:S01]  /*176d0*/  UMOV UR8, UR16 ;  /* 0x0000001000087c82 */ /* 0x000fe20008000000 */
[----:B------:R-:W-:-:S03]  /*176e0*/  LOP3.LUT R3, R3, R12, RZ, 0x3c, !PT ;  /* 0x0000000c03037212 */ /* 0x000fc600078e3cff */
[----:B------:R0:W-:Y:S02]  /*176f0*/  UTMALDG.3D [UR8], [UR6], desc[UR14] ;  /* 0x00000e08060075b4 */ /* 0x0001e40008011000 */
[----:B0-----:R-:W-:Y:S01]  /*17700*/  UMOV UR8, UR17 ;  /* 0x0000001100087c82 */ /* 0x001fe20008000000 */
[----:B------:R-:W-:Y:S02]  /*17710*/  UMOV UR11, UR19 ;  /* 0x00000013000b7c82 */ /* 0x000fe40008000000 */
[----:B------:R0:W-:Y:S02]  /*17720*/  UTMALDG.3D.MULTICAST [UR8], [UR26], UR25, desc[UR14] ;  /* 0x00000e081a0073b4 */ /* 0x0001e40008011819 */
[----:B0-----:R-:W-:Y:S05]  /*17730*/  @P1 BRA `(.L_x_406) ;  /* 0xfffffffc003c1947 */ /* 0x001fea000383ffff */
.L_x_403:
[----:B------:R-:W-:Y:S05]  /*17740*/  BSYNC B1 ;  /* 0x0000000000017941 */ /* 0x000fea0003800000 */
.L_x_402:
[----:B------:R-:W2:Y:S01]  /*17750*/  LDL.LU R18, [R1+0x200] ;  /* 0x0002000001127983 */ /* 0x000ea20000300800 */
[----:B------:R-:W-:Y:S01]  /*17760*/  LOP3.LUT P1, RZ, R13, 0xff, RZ, 0xc0, !PT ;  /* 0x000000ff0dff7812 */ /* 0x000fe2000782c0ff */
[C---:B------:R-:W-:Y:S01]  /*17770*/  IMAD.IADD R4, R10.reuse, 0x1, R11 ;  /* 0x000000010a047824 */ /* 0x040fe200078e020b */
[----:B------:R-:W-:Y:S01]  /*17780*/  ULDC.64 UR6, c[0x0][0x650] ;  /* 0x0001940000067ab9 */ /* 0x000fe20000000a00 */
[----:B------:R-:W3:Y:S01]  /*17790*/  LDL.LU R17, [R1+0x204] ;  /* 0x0002040001117983 */ /* 0x000ee20000300800 */
[----:B------:R-:W-:Y:S01]  /*177a0*/  ISETP.GE.U32.AND P2, PT, R10, 0x13, PT ;  /* 0x000000130a00780c */ /* 0x000fe20003f46070 */
[C---:B------:R-:W-:Y:S01]  /*177b0*/  IMAD.WIDE.U32 R2, R4.reuse, -0x50d79435, RZ ;  /* 0xaf286bcb04027825 */ /* 0x040fe200078e00ff */
[C---:B------:R-:W-:Y:S01]  /*177c0*/  ISETP.GT.U32.AND P0, PT, R4.reuse, 0x12, PT ;  /* 0x000000120400780c */ /* 0x040fe20003f04070 */
[----:B------:R-:W-:Y:S01]  /*177d0*/  BSSY B1, `(.L_x_407) ;  /* 0x000006d000017945 */ /* 0x000fe20003800000 */
[----:B------:R-:W-:Y:S01]  /*177e0*/  PRMT R13, RZ, 0x7610, R13 ;  /* 0x00007610ff0d7816 */ /* 0x000fe2000000000d */
[----:B------:R-:W-:Y:S01]  /*177f0*/  IMAD.IADD R2, R4, 0x1, -R3 ;  /* 0x0000000104027824 */ /* 0x000fe200078e0a03 */
[----:B------:R-:W-:Y:S01]  /*17800*/  ISETP.LT.U32.AND P0, PT, R10, 0x13, P0 ;  /* 0x000000130a00780c */ /* 0x000fe20000701070 */
[----:B------:R-:W-:-:S02]  /*17810*/  IMAD.MOV.U32 R12, RZ, RZ, -0x1 ;  /* 0xffffffffff0c7424 */ /* 0x000fc400078e00ff */
[----:B------:R-:W0:Y:S01]  /*17820*/  @P1 S2R R6, SR_CgaCtaId ;  /* 0x0000000000061919 */ /* 0x000e220000008800 */
[----:B------:R-:W-:Y:S02]  /*17830*/  @P1 MOV R5, 0x400 ;  /* 0x0000040000051802 */ /* 0x000fe40000000f00 */
[----:B------:R-:W-:-:S04]  /*17840*/  LEA.HI R2, R2, R3, RZ, 0x1f ;  /* 0x0000000302027211 */ /* 0x000fc800078ff8ff */
[--C-:B------:R-:W-:Y:S02]  /*17850*/  SHF.R.U32.HI R11, RZ, 0x4, R2.reuse ;  /* 0x00000004ff0b7819 */ /* 0x100fe40000011602 */
[----:B------:R-:W-:Y:S02]  /*17860*/  PRMT R2, RZ, 0x7610, R2 ;  /* 0x00007610ff027816 */ /* 0x000fe40000000002 */
[----:B0-----:R-:W-:Y:S02]  /*17870*/  @P1 LEA R6, R6, R5, 0x18 ;  /* 0x0000000506061211 */ /* 0x001fe400078ec0ff */
[----:B------:R-:W-:Y:S02]  /*17880*/  SEL R5, RZ, 0x1, !P0 ;  /* 0x00000001ff057807 */ /* 0x000fe40004000000 */
[----:B------:R0:W-:Y:S02]  /*17890*/  @P1 SYNCS.ARRIVE.TRANS64.A1T0 RZ, [R6+URZ+0x148], RZ ;  /* 0x000148ff06ff19a7 */ /* 0x0001e4000810003f */
[----:B------:R-:W-:-:S04]  /*178a0*/  LOP3.LUT R0, R0, R5, RZ, 0x3c, !PT ;  /* 0x0000000500007212 */ /* 0x000fc800078e3cff */
[----:B------:R-:W-:Y:S01]  /*178b0*/  @P2 LOP3.LUT R0, R0, 0x1, R11, 0x78, !PT ;  /* 0x0000000100002812 */ /* 0x000fe200078e780b */
[----:B------:R-:W-:Y:S02]  /*178c0*/  IMAD R11, R11, -0x13, R4 ;  /* 0xffffffed0b0b7824 */ /* 0x000fe400078e0204 */
[----:B------:R-:W-:Y:S02]  /*178d0*/  IMAD.MOV.U32 R4, RZ, RZ, -0x1 ;  /* 0xffffffffff047424 */ /* 0x000fe400078e00ff */
[----:B0-----:R-:W-:Y:S01]  /*178e0*/  IMAD.MOV.U32 R6, RZ, RZ, -0x1 ;  /* 0xffffffffff067424 */ /* 0x001fe200078e00ff */
[----:B---3--:R-:W-:-:S04]  /*178f0*/  IADD3 R17, P0, R17, UR20, RZ ;  /* 0x0000001411117c10 */ /* 0x008fc8000ff1e0ff */
[----:B--2---:R-:W-:Y:S01]  /*17900*/  IADD3.X R18, R18, UR13, RZ, P0, !PT ;  /* 0x0000000d12127c10 */ /* 0x004fe200087fe4ff */
[----:B------:R0:W-:Y:S01]  /*17910*/  STL [R1+0x204], R17 ;  /* 0x0002041101007387 */ /* 0x0001e20000100800 */
[----:B------:R-:W-:-:S03]  /*17920*/  ISETP.GE.U32.AND P0, PT, R17, UR6, PT ;  /* 0x0000000611007c0c */ /* 0x000fc6000bf06070 */
[----:B------:R0:W-:Y:S01]  /*17930*/  STL [R1+0x200], R18 ;  /* 0x0002001201007387 */ /* 0x0001e20000100800 */
[----:B------:R-:W-:-:S13]  /*17940*/  ISETP.GE.U32.AND.EX P0, PT, R18, UR7, PT, P0 ;  /* 0x0000000712007c0c */ /* 0x000fda000bf06100 */
[----:B0-----:R-:W-:Y:S05]  /*17950*/  @P0 BRA `(.L_x_408) ;  /* 0x0000000400500947 */ /* 0x001fea0003800000 */
[----:B------:R-:W-:Y:S01]  /*17960*/  ULDC.64 UR6, c[0x0][0x628] ;  /* 0x00018a0000067ab9 */ /* 0x000fe20000000a00 */
[----:B------:R-:W0:Y:S01]  /*17970*/  S2R R14, SR_CTAID.X ;  /* 0x00000000000e7919 */ /* 0x000e220000002500 */
[----:B------:R-:W-:Y:S01]  /*17980*/  ISETP.NE.U32.AND P0, PT, RZ, UR6, PT ;  /* 0x00000006ff007c0c */ /* 0x000fe2000bf05070 */
[----:B------:R-:W-:Y:S01]  /*17990*/  ULDC UR9, c[0x0][0x630] ;  /* 0x00018c0000097ab9 */ /* 0x000fe20000000800 */
[----:B------:R-:W-:Y:S01]  /*179a0*/  IMAD.MOV.U32 R2, RZ, RZ, R17 ;  /* 0x000000ffff027224 */ /* 0x000fe200078e0011 */
[----:B------:R-:W1:Y:S01]  /*179b0*/  S2R R12, SR_CTAID.Y ;  /* 0x00000000000c7919 */ /* 0x000e620000002600 */
[----:B------:R-:W-:Y:S01]  /*179c0*/  ISETP.NE.AND.EX P0, PT, RZ, UR7, PT, P0 ;  /* 0x00000007ff007c0c */ /* 0x000fe2000bf05300 */
[----:B------:R-:W-:-:S12]  /*179d0*/  IMAD.MOV.U32 R3, RZ, RZ, R18 ;  /* 0x000000ffff037224 */ /* 0x000fd800078e0012 */
[----:B------:R-:W-:Y:S05]  /*179e0*/  @!P0 BRA `(.L_x_409) ;  /* 0x0000000000288947 */ /* 0x000fea0003800000 */
[----:B------:R-:W-:Y:S02]  /*179f0*/  ULDC UR8, c[0x0][0x634] ;  /* 0x00018d0000087ab9 */ /* 0x000fe40000000800 */
[----:B------:R-:W-:-:S05]  /*17a00*/  IADD3 R7, P0, R17, UR8, RZ ;  /* 0x0000000811077c10 */ /* 0x000fca000ff1e0ff */
[----:B------:R-:W-:-:S04]  /*17a10*/  IMAD.X R15, RZ, RZ, R18, P0 ;  /* 0x000000ffff0f7224 */ /* 0x000fc800000e0612 */
[----:B------:R-:W-:-:S04]  /*17a20*/  IMAD.WIDE.U32 R4, R15, UR6, RZ ;  /* 0x000000060f047c25 */ /* 0x000fc8000f8e00ff */
[----:B------:R-:W-:-:S04]  /*17a30*/  IMAD.WIDE.U32 R4, P0, R7, UR7, R4 ;  /* 0x0000000707047c25 */ /* 0x000fc8000f800004 */
[----:B------:R-:W-:-:S04]  /*17a40*/  IMAD.WIDE.U32 R6, R7, UR6, RZ ;  /* 0x0000000607067c25 */ /* 0x000fc8000f8e00ff */
[----:B------:R-:W-:Y:S01]  /*17a50*/  IMAD.X R3, RZ, RZ, RZ, P0 ;  /* 0x000000ffff037224 */ /* 0x000fe200000e06ff */
[----:B------:R-:W-:Y:S01]  /*17a60*/  IADD3 RZ, P0, R7, R4, RZ ;  /* 0x0000000407ff7210 */ /* 0x000fe20007f1e0ff */
[----:B------:R-:W-:-:S04]  /*17a70*/  IMAD.MOV.U32 R2, RZ, RZ, R5 ;  /* 0x000000ffff027224 */ /* 0x000fc800078e0005 */
[----:B------:R-:W-:-:S08]  /*17a80*/  IMAD.WIDE.U32.X R2, R15, UR7, R2, P0 ;  /* 0x000000070f027c25 */ /* 0x000fd000080e0402 */
.L_x_409:
[--C-:B------:R-:W-:Y:S01]  /*17a90*/  SHF.R.U64 R6, R2, UR9, R3.reuse ;  /* 0x0000000902067c19 */ /* 0x100fe20008001203 */
[----:B------:R-:W-:Y:S01]  /*17aa0*/  ULDC.64 UR6, c[0x0][0x620] ;  /* 0x0001880000067ab9 */ /* 0x000fe20000000a00 */
[----:B------:R-:W-:Y:S01]  /*17ab0*/  SHF.R.U32.HI R2, RZ, UR9, R3 ;  /* 0x00000009ff027c19 */ /* 0x000fe20008011603 */
[----:B------:R-:W-:Y:S01]  /*17ac0*/  IMAD.MOV.U32 R3, RZ, RZ, R18 ;  /* 0x000000ffff037224 */ /* 0x000fe200078e0012 */
[----:B------:R-:W-:Y:S01]  /*17ad0*/  IADD3 R5, P0, RZ, -R6, RZ ;  /* 0x80000006ff057210 */ /* 0x000fe20007f1e0ff */
[----:B------:R-:W2:Y:S01]  /*17ae0*/  LDC R21, c[0x0][0x144] ;  /* 0x00005100ff157b82 */ /* 0x000ea20000000800 */
[----:B0-----:R-:W-:Y:S01]  /*17af0*/  I2FP.F32.U32 R7, R14 ;  /* 0x0000000e00077245 */ /* 0x001fe20000201000 */
[----:B------:R-:W-:Y:S01]  /*17b00*/  ULDC.64 UR10, c[0x0][0x640] ;  /* 0x00019000000a7ab9 */ /* 0x000fe20000000a00 */
[----:B------:R-:W-:Y:S01]  /*17b10*/  ULDC UR8, c[0x0][0x608] ;  /* 0x0001820000087ab9 */ /* 0x000fe20000000800 */
[----:B------:R-:W-:Y:S01]  /*17b20*/  IMAD.X R2, RZ, RZ, ~R2, P0 ;  /* 0x000000ffff027224 */ /* 0x000fe200000e0e02 */
[----:B------:R-:W-:-:S03]  /*17b30*/  ISETP.NE.U32.AND P0, PT, RZ, UR10, PT ;  /* 0x0000000aff007c0c */ /* 0x000fc6000bf05070 */
[----:B------:R-:W-:Y:S01]  /*17b40*/  IMAD R4, R2, UR6, RZ ;  /* 0x0000000602047c24 */ /* 0x000fe2000f8e02ff */
[----:B------:R-:W-:Y:S01]  /*17b50*/  ISETP.NE.AND.EX P0, PT, RZ, UR11, PT, P0 ;  /* 0x0000000bff007c0c */ /* 0x000fe2000bf05300 */
[----:B------:R-:W-:Y:S02]  /*17b60*/  IMAD.MOV.U32 R2, RZ, RZ, R17 ;  /* 0x000000ffff027224 */ /* 0x000fe400078e0011 */
[----:B------:R-:W0:Y:S02]  /*17b70*/  LDC R17, c[0x0][0x148] ;  /* 0x00005200ff117b82 */ /* 0x000e240000000800 */
[----:B------:R-:W-:Y:S01]  /*17b80*/  IMAD.WIDE.U32 R2, R5, UR6, R2 ;  /* 0x0000000605027c25 */ /* 0x000fe2000f8e0002 */
[----:B------:R-:W-:-:S03]  /*17b90*/  ULDC UR6, c[0x0][0x150] ;  /* 0x0000540000067ab9 */ /* 0x000fc60000000800 */
[----:B------:R-:W-:Y:S02]  /*17ba0*/  IMAD R5, R5, UR7, R4 ;  /* 0x0000000705057c24 */ /* 0x000fe4000f8e0204 */
[----:B------:R-:W-:Y:S01]  /*17bb0*/  FMUL R4, R7, UR6 ;  /* 0x0000000607047c20 */ /* 0x000fe20008400000 */
[----:B------:R-:W-:Y:S01]  /*17bc0*/  ULDC UR6, c[0x0][0x618] ;  /* 0x0001860000067ab9 */ /* 0x000fe20000000800 */
[----:B------:R-:W-:Y:S01]  /*17bd0*/  ULDC UR7, c[0x0][0x154] ;  /* 0x0000550000077ab9 */ /* 0x000fe20000000800 */
[----:B------:R-:W-:-:S03]  /*17be0*/  IMAD.IADD R3, R3, 0x1, R5 ;  /* 0x0000000103037824 */ /* 0x000fc600078e0205 */
[----:B------:R-:W3:Y:S02]  /*17bf0*/  F2I.U32.TRUNC.NTZ R4, R4 ;  /* 0x0000000400047305 */ /* 0x000ee4000020f000 */
[----:B------:R-:W-:Y:S02]  /*17c00*/  SHF.R.U64 R7, R2, UR6, R3 ;  /* 0x0000000602077c19 */ /* 0x000fe40008001203 */
[----:B-1----:R-:W-:-:S05]  /*17c10*/  I2FP.F32.U32 R2, R12 ;  /* 0x0000000c00027245 */ /* 0x002fca0000201000 */
[----:B------:R-:W-:Y:S01]  /*17c20*/  FMUL R18, R2, UR7 ;  /* 0x0000000702127c20 */ /* 0x000fe20008400000 */
[----:B------:R-:W-:Y:S01]  /*17c30*/  SHF.R.U32.HI R2, RZ, UR6, R3 ;  /* 0x00000006ff027c19 */ /* 0x000fe20008011603 */
[----:B------:R-:W-:-:S03]  /*17c40*/  ULDC UR6, c[0x0][0x658] ;  /* 0x0001960000067ab9 */ /* 0x000fc60000000800 */
[--C-:B------:R-:W-:Y:S01]  /*17c50*/  SHF.R.U64 R16, R7, UR8, R2.reuse ;  /* 0x0000000807107c19 */ /* 0x100fe20008001202 */
[----:B------:R-:W1:Y:S01]  /*17c60*/  F2I.U32.TRUNC.NTZ R18, R18 ;  /* 0x0000001200127305 */ /* 0x000e62000020f000 */
[----:B------:R-:W-:Y:S01]  /*17c70*/  SHF.R.U32.HI R3, RZ, UR8, R2 ;  /* 0x00000008ff037c19 */ /* 0x000fe20008011602 */
[----:B---3--:R-:W-:-:S03]  /*17c80*/  IMAD.MOV R4, RZ, RZ, -R4 ;  /* 0x000000ffff047224 */ /* 0x008fc600078e0a04 */
[--C-:B------:R-:W-:Y:S01]  /*17c90*/  SHF.R.U64 R15, R16, UR6, R3.reuse ;  /* 0x00000006100f7c19 */ /* 0x100fe20008001203 */
[----:B--2---:R-:W-:Y:S01]  /*17ca0*/  IMAD R14, R21, R4, R14 ;  /* 0x00000004150e7224 */ /* 0x004fe200078e020e */
[----:B------:R-:W-:-:S03]  /*17cb0*/  SHF.R.U32.HI R19, RZ, UR6, R3 ;  /* 0x00000006ff137c19 */ /* 0x000fc60008011603 */
[----:B------:R-:W-:Y:S02]  /*17cc0*/  IMAD.MOV.U32 R2, RZ, RZ, R15 ;  /* 0x000000ffff027224 */ /* 0x000fe400078e000f */
[----:B------:R-:W-:Y:S01]  /*17cd0*/  IMAD.MOV.U32 R3, RZ, RZ, R19 ;  /* 0x000000ffff037224 */ /* 0x000fe200078e0013 */
[----:B------:R-:W-:Y:S06]  /*17ce0*/  @!P0 BRA `(.L_x_410) ;  /* 0x0000000000288947 */ /* 0x000fec0003800000 */
[----:B------:R-:W-:Y:S02]  /*17cf0*/  ULDC UR6, c[0x0][0x64c] ;  /* 0x0001930000067ab9 */ /* 0x000fe40000000800 */
[----:B------:R-:W-:-:S05]  /*17d00*/  IADD3 R3, P0, R15, UR6, RZ ;  /* 0x000000060f037c10 */ /* 0x000fca000ff1e0ff */
[----:B------:R-:W-:-:S04]  /*17d10*/  IMAD.X R19, RZ, RZ, R19, P0 ;  /* 0x000000ffff137224 */ /* 0x000fc800000e0613 */
[----:B------:R-:W-:-:S04]  /*17d20*/  IMAD.WIDE.U32 R4, R19, UR10, RZ ;  /* 0x0000000a13047c25 */ /* 0x000fc8000f8e00ff */
[----:B------:R-:W-:-:S04]  /*17d30*/  IMAD.WIDE.U32 R4, P0, R3, UR11, R4 ;  /* 0x0000000b03047c25 */ /* 0x000fc8000f800004 */
[----:B------:R-:W-:-:S04]  /*17d40*/  IMAD.WIDE.U32 R2, R3, UR10, RZ ;  /* 0x0000000a03027c25 */ /* 0x000fc8000f8e00ff */
[----:B------:R-:W-:Y:S01]  /*17d50*/  IMAD.MOV.U32 R2, RZ, RZ, R5 ;  /* 0x000000ffff027224 */ /* 0x000fe200078e0005 */
[----:B------:R-:W-:Y:S01]  /*17d60*/  IADD3 RZ, P1, R3, R4, RZ ;  /* 0x0000000403ff7210 */ /* 0x000fe20007f3e0ff */
[----:B------:R-:W-:-:S04]  /*17d70*/  IMAD.X R3, RZ, RZ, RZ, P0 ;  /* 0x000000ffff037224 */ /* 0x000fc800000e06ff */
[----:B------:R-:W-:-:S08]  /*17d80*/  IMAD.WIDE.U32.X R2, R19, UR11, R2, P1 ;  /* 0x0000000b13027c25 */ /* 0x000fd000088e0402 */
.L_x_410:
[----:B------:R-:W-:Y:S01]  /*17d90*/  ULDC UR6, c[0x0][0x648] ;  /* 0x0001920000067ab9 */ /* 0x000fe20000000800 */
[----:B------:R-:W-:Y:S01]  /*17da0*/  LOP3.LUT R16, R16, UR18, RZ, 0xc0, !PT ;  /* 0x0000001210107c12 */ /* 0x000fe2000f8ec0ff */
[----:B-1----:R-:W-:Y:S01]  /*17db0*/  IMAD.MOV R18, RZ, RZ, -R18 ;  /* 0x000000ffff127224 */ /* 0x002fe200078e0a12 */
[----:B------:R-:W-:Y:S01]  /*17dc0*/  SHF.R.U64 R3, R2, UR6, R3 ;  /* 0x0000000602037c19 */ /* 0x000fe20008001203 */
[----:B------:R-:W-:Y:S01]  /*17dd0*/  ULDC UR6, c[0x0][0x638] ;  /* 0x00018e0000067ab9 */ /* 0x000fe20000000800 */
[----:B------:R-:W-:Y:S01]  /*17de0*/  LOP3.LUT R4, R7, UR4, RZ, 0xc0, !PT ;  /* 0x0000000407047c12 */ /* 0x000fe2000f8ec0ff */
[----:B0-----:R-:W-:Y:S01]  /*17df0*/  @P4 IMAD R14, R17, R18, R12 ;  /* 0x00000012110e4224 */ /* 0x001fe200078e020c */
[----:B------:R-:W-:Y:S01]  /*17e00*/  ULDC UR7, c[0x0][0x610] ;  /* 0x0001840000077ab9 */ /* 0x000fe20000000800 */
[----:B------:R-:W-:Y:S02]  /*17e10*/  IMAD.MOV R2, RZ, RZ, -R3 ;  /* 0x000000ffff027224 */ /* 0x000fe400078e0a03 */
[----:B------:R-:W-:-:S02]  /*17e20*/  IMAD R3, R3, UR5, R16 ;  /* 0x0000000503037c24 */ /* 0x000fc4000f8e0210 */
[----:B------:R-:W-:Y:S01]  /*17e30*/  IMAD R15, R2, UR6, R15 ;  /* 0x00000006020f7c24 */ /* 0x000fe2000f8e020f */
[----:B------:R-:W-:Y:S01]  /*17e40*/  ULDC UR6, c[0x0][0x600] ;  /* 0x0001800000067ab9 */ /* 0x000fe20000000800 */
[----:B------:R-:W-:Y:S02]  /*17e50*/  IMAD R14, R3, UR7, R14 ;  /* 0x00000007030e7c24 */ /* 0x000fe4000f8e020e */
[----:B------:R-:W-:Y:S02]  /*17e60*/  IMAD R15, R15, UR6, R4 ;  /* 0x000000060f0f7c24 */ /* 0x000fe4000f8e0204 */
[----:B------:R-:W-:-:S03]  /*17e70*/  IMAD.MOV.U32 R2, RZ, RZ, 0x1 ;  /* 0x00000001ff027424 */ /* 0x000fc600078e00ff */
[----:B------:R-:W-:Y:S02]  /*17e80*/  SEL R12, R15, R14, !P4 ;  /* 0x0000000e0f0c7207 */ /* 0x000fe40006000000 */
[----:B------:R-:W-:-:S07]  /*17e90*/  SEL R4, R14, R15, !P4 ;  /* 0x0000000f0e047207 */ /* 0x000fce0006000000 */
.L_x_408:
[----:B------:R-:W-:Y:S05]  /*17ea0*/  BSYNC B1 ;  /* 0x0000000000017941 */ /* 0x000fea0003800000 */
.L_x_407:
[----:B------:R-:W-:-:S13]  /*17eb0*/  LOP3.LUT P0, RZ, R2, 0xff, RZ, 0xc0, !PT ;  /* 0x000000ff02ff7812 */ /* 0x000fda000780c0ff */
[----:B------:R-:W-:Y:S05]  /*17ec0*/  @P0 BRA `(.L_x_411) ;  /* 0xfffffff400200947 */ /* 0x000fea000383ffff */
[----:B------:R-:W-:Y:S05]  /*17ed0*/  BSYNC B0 ;  /* 0x0000000000007941 */ /* 0x000fea0003800000 */
.L_x_400:
[----:B------:R-:W-:-:S03]  /*17ee0*/  UMOV UR6, 0xffffffff ;  /* 0xffffffff00067882 */ /* 0x000fc60000000000 */
[----:B------:R-:W-:Y:S05]  /*17ef0*/  BRA.DIV UR6, `(.L_x_412) ;  /* 0x0000000e06447947 */ /* 0x000fea000b800000 */
[----:B------:R-:W-:-:S13]  /*17f00*/  ELECT P0, URZ, PT ;  /* 0x00000000003f782f */ /* 0x000fda0003800000 */
.L_x_441:
[----:B------:R-:W-:Y:S04]  /*17f10*/  BSSY B0, `(.L_x_413) ;  /* 0x00000b3000007945 */ /* 0x000fe80003800000 */
[----:B------:R-:W-:Y:S05]  /*17f20*/  @!P0 BRA `(.L_x_414) ;  /* 0x0000000800c48947 */ /* 0x000fea0003800000 */
[----:B------:R-:W-:-:S04]  /*17f30*/  ULOP3.LUT UR6, UR58, 0x2, URZ, 0xfc, !UPT ;  /* 0x000000023a067892 */ /* 0x000fc8000f8efc3f */
[----:B------:R-:W-:-:S06]  /*17f40*/  UISETP.NE.AND UP0, UPT, UR6, 0x3, UPT ;  /* 0x000000030600788c */ /* 0x000fcc000bf05270 */
[----:B------:R-:W-:-:S13]  /*17f50*/  PLOP3.LUT P0, PT, PT, PT, UP0, 0x80, 0x0 ;  /* 0x000000000000781c */ /* 0x000fda0003f0f008 */
[----:B------:R-:W-:Y:S05]  /*17f60*/  @!P0 BRA `(.L_x_415) ;  /* 0x0000000000048947 */ /* 0x000fea0003800000 */
[----:B------:R-:W-:Y:S01]  /*17f70*/  BPT.TRAP 0x1 ;  /* 0x000000040000795c */ /* 0x000fe20000300000 */
.L_x_415:
[----:B------:R-:W0:Y:S01]  /*17f80*/  S2R R3, SR_CgaCtaId ;  /* 0x0000000000037919 */ /* 0x000e220000008800 */
[----:B------:R-:W-:Y:S02]  /*17f90*/  MOV R2, 0x400 ;  /* 0x0000040000027802 */ /* 0x000fe40000000f00 */
[----:B------:R-:W-:Y:S02]  /*17fa0*/  SHF.L.U32 R4, R0, 0x1f, RZ ;  /* 0x0000001f00047819 */ /* 0x000fe400000006ff */
[----:B0-----:R-:W-:-:S05]  /*17fb0*/  LEA R2, R3, R2, 0x18 ;  /* 0x0000000203027211 */ /* 0x001fca00078ec0ff */
[----:B------:R-:W-:-:S04]  /*17fc0*/  VIADD R2, R2, 0x98 ;  /* 0x0000009802027836 */ /* 0x000fc80000000000 */
[C---:B------:R-:W-:Y:S02]  /*17fd0*/  IMAD R7, R11.reuse, 0x8, R2 ;  /* 0x000000080b077824 */ /* 0x040fe400078e0202 */
[----:B------:R-:W-:Y:S02]  /*17fe0*/  VIADD R11, R11, 0x1 ;  /* 0x000000010b0b7836 */ /* 0x000fe40000000000 */
[----:B------:R-:W0:Y:S03]  /*17ff0*/  SYNCS.PHASECHK.TRANS64.TRYWAIT P0, [R7+URZ], R4 ;  /* 0x00000004070075a7 */ /* 0x000e26000800017f */
[----:B------:R-:W-:-:S04]  /*18000*/  ISETP.NE.AND P1, PT, R11, 0x13, PT ;  /* 0x000000130b00780c */ /* 0x000fc80003f25270 */
[----:B------:R-:W-:Y:S02]  /*18010*/  SEL R3, RZ, 0x1, P1 ;  /* 0x00000001ff037807 */ /* 0x000fe40000800000 */
[----:B------:R-:W-:Y:S02]  /*18020*/  SEL R11, R11, RZ, P1 ;  /* 0x000000ff0b0b7207 */ /* 0x000fe40000800000 */
[----:B------:R-:W-:-:S03]  /*18030*/  LOP3.LUT R6, R0, R3, RZ, 0x3c, !PT ;  /* 0x0000000300067212 */ /* 0x000fc600078e3cff */
[----:B------:R-:W-:Y:S01]  /*18040*/  IMAD R8, R11, 0x8, R2 ;  /* 0x000000080b087824 */ /* 0x000fe200078e0202 */
[----:B------:R-:W-:Y:S01]  /*18050*/  SHF.L.U32 R5, R6, 0x1f, RZ ;  /* 0x0000001f06057819 */ /* 0x000fe200000006ff */
[----:B0-----:R-:W-:Y:S06]  /*18060*/  @!P0 BRA `(.L_x_416) ;  /* 0x0000000c00088947 */ /* 0x001fec0003800000 */
.L_x_442:
[----:B------:R-:W1:Y:S01]  /*18070*/  SYNCS.PHASECHK.TRANS64.TRYWAIT P0, [R8+URZ], R5 ;  /* 0x00000005080075a7 */ /* 0x000e62000800017f */
[----:B------:R-:W-:-:S05]  /*18080*/  VIADD R0, R11, 0x1 ;  /* 0x000000010b007836 */ /* 0x000fca0000000000 */
[----:B------:R-:W-:-:S04]  /*18090*/  ISETP.NE.AND P1, PT, R0, 0x13, PT ;  /* 0x000000130000780c */ /* 0x000fc80003f25270 */
[----:B------:R-:W-:Y:S02]  /*180a0*/  SEL R3, RZ, 0x1, P1 ;  /* 0x00000001ff037807 */ /* 0x000fe40000800000 */
[----:B0-----:R-:W-:Y:S02]  /*180b0*/  SEL R7, R0, RZ, P1 ;  /* 0x000000ff00077207 */ /* 0x001fe40000800000 */
[----:B------:R-:W-:-:S03]  /*180c0*/  LOP3.LUT R6, R6, R3, RZ, 0x3c, !PT ;  /* 0x0000000306067212 */ /* 0x000fc600078e3cff */
[----:B------:R-:W-:Y:S01]  /*180d0*/  IMAD R9, R7, 0x8, R2 ;  /* 0x0000000807097824 */ /* 0x000fe200078e0202 */
[----:B------:R-:W-:Y:S01]  /*180e0*/  SHF.L.U32 R4, R6, 0x1f, RZ ;  /* 0x0000001f06047819 */ /* 0x000fe200000006ff */
[----:B-1----:R-:W-:Y:S06]  /*180f0*/  @!P0 BRA `(.L_x_417) ;  /* 0x0000000800f88947 */ /* 0x002fec0003800000 */
.L_x_443:
[----:B------:R-:W1:Y:S01]  /*18100*/  SYNCS.PHASECHK.TRANS64.TRYWAIT P0, [R9+URZ], R4 ;  /* 0x00000004090075a7 */ /* 0x000e62000800017f */
[----:B------:R-:W-:-:S05]  /*18110*/  VIADD R0, R7, 0x1 ;  /* 0x0000000107007836 */ /* 0x000fca0000000000 */
[----:B------:R-:W-:-:S04]  /*18120*/  ISETP.NE.AND P1, PT, R0, 0x13, PT ;  /* 0x000000130000780c */ /* 0x000fc80003f25270 */
[----:B------:R-:W-:Y:S02]  /*18130*/  SEL R3, RZ, 0x1, P1 ;  /* 0x00000001ff037807 */ /* 0x000fe40000800000 */
[----:B------:R-:W-:Y:S02]  /*18140*/  SEL R7, R0, RZ, P1 ;  /* 0x000000ff00077207 */ /* 0x000fe40000800000 */
[----:B------:R-:W-:-:S03]  /*18150*/  LOP3.LUT R6, R6, R3, RZ, 0x3c, !PT ;  /* 0x0000000306067212 */ /* 0x000fc600078e3cff */
[----:B0-----:R-:W-:Y:S01]  /*18160*/  IMAD R8, R7, 0x8, R2 ;  /* 0x0000000807087824 */ /* 0x001fe200078e0202 */
[----:B------:R-:W-:Y:S01]  /*18170*/  SHF.L.U32 R5, R6, 0x1f, RZ ;  /* 0x0000001f06057819 */ /* 0x000fe200000006ff */
[----:B-1----:R-:W-:Y:S06]  /*18180*/  @!P0 BRA `(.L_x_418) ;  /* 0x0000000800e88947 */ /* 0x002fec0003800000 */
.L_x_444:
        /* <DEDUP_REMOVED lines=9> */
.L_x_445:
        /* <DEDUP_REMOVED lines=9> */
.L_x_446:
        /* <DEDUP_REMOVED lines=9> */
.L_x_447:
        /* <DEDUP_REMOVED lines=9> */
.L_x_448:
        /* <DEDUP_REMOVED lines=9> */
.L_x_449:
        /* <DEDUP_REMOVED lines=9> */
.L_x_450:
        /* <DEDUP_REMOVED lines=9> */
.L_x_451:
        /* <DEDUP_REMOVED lines=9> */
.L_x_452:
        /* <DEDUP_REMOVED lines=9> */
.L_x_453:
        /* <DEDUP_REMOVED lines=9> */
.L_x_454:
        /* <DEDUP_REMOVED lines=9> */
.L_x_455:
        /* <DEDUP_REMOVED lines=9> */
.L_x_456:
        /* <DEDUP_REMOVED lines=9> */
.L_x_457:
[----:B------:R-:W1:Y:S01]  /*188e0*/  SYNCS.PHASECHK.TRANS64.TRYWAIT P0, [R9+URZ], R4 ;  /* 0x00000004090075a7 */ /* 0x000e62000800017f */
[----:B------:R-:W-:-:S05]  /*188f0*/  VIADD R0, R7, 0x1 ;  /* 0x0000000107007836 */ /* 0x000fca0000000000 */
[----:B------:R-:W-:-:S04]  /*18900*/  ISETP.NE.AND P1, PT, R0, 0x13, PT ;  /* 0x000000130000780c */ /* 0x000fc80003f25270 */
[----:B------:R-:W-:Y:S02]  /*18910*/  SEL R3, RZ, 0x1, P1 ;  /* 0x00000001ff037807 */ /* 0x000fe40000800000 */
[----:B------:R-:W-:Y:S02]  /*18920*/  SEL R7, R0, RZ, P1 ;  /* 0x000000ff00077207 */ /* 0x000fe40000800000 */
[----:B------:R-:W-:-:S03]  /*18930*/  LOP3.LUT R11, R6, R3, RZ, 0x3c, !PT ;  /* 0x00000003060b7212 */ /* 0x000fc600078e3cff */
[----:B------:R-:W-:Y:S01]  /*18940*/  IMAD R6, R7, 0x8, R2 ;  /* 0x0000000807067824 */ /* 0x000fe200078e0202 */
[----:B0-----:R-:W-:Y:S01]  /*18950*/  SHF.L.U32 R5, R11, 0x1f, RZ ;  /* 0x0000001f0b057819 */ /* 0x001fe200000006ff */
[----:B-1----:R-:W-:Y:S06]  /*18960*/  @!P0 BRA `(.L_x_432) ;  /* 0x0000000800088947 */ /* 0x002fec0003800000 */
.L_x_458:
[----:B------:R-:W1:Y:S01]  /*18970*/  SYNCS.PHASECHK.TRANS64.TRYWAIT P0, [R6+URZ], R5 ;  /* 0x00000005060075a7 */ /* 0x000e62000800017f */
[----:B------:R-:W-:-:S05]  /*18980*/  VIADD R0, R7, 0x1 ;  /* 0x0000000107007836 */ /* 0x000fca0000000000 */
[----:B------:R-:W-:-:S04]  /*18990*/  ISETP.NE.AND P1, PT, R0, 0x13, PT ;  /* 0x000000130000780c */ /* 0x000fc80003f25270 */
[----:B0-----:R-:W-:Y:S02]  /*189a0*/  SEL R4, RZ, 0x1, P1 ;  /* 0x00000001ff047807 */ /* 0x001fe40000800000 */
[----:B------:R-:W-:Y:S02]  /*189b0*/  SEL R3, R0, RZ, P1 ;  /* 0x000000ff00037207 */ /* 0x000fe40000800000 */
[----:B------:R-:W-:Y:S01]  /*189c0*/  LOP3.LUT R0, R11, R4, RZ, 0x3c, !PT ;  /* 0x000000040b007212 */ /* 0x000fe200078e3cff */
[----:B-1----:R-:W-:Y:S06]  /*189d0*/  @!P0 BRA `(.L_x_433) ;  /* 0x0000000800008947 */ /* 0x002fec0003800000 */
.L_x_459:
[----:B------:R-:W-:Y:S01]  /*189e0*/  IMAD R3, R3, 0x8, R2 ;  /* 0x0000000803037824 */ /* 0x000fe200078e0202 */
[----:B------:R-:W-:-:S07]  /*189f0*/  SHF.L.U32 R0, R0, 0x1f, RZ ;  /* 0x0000001f00007819 */ /* 0x000fce00000006ff */
.L_x_434:
[----:B-1----:R1:W2:Y:S02]  /*18a00*/  SYNCS.PHASECHK.TRANS64.TRYWAIT P0, [R3+URZ], R0 ;  /* 0x00000000030075a7 */ /* 0x0022a4000800017f */
[----:B--2---:R-:W-:Y:S05]  /*18a10*/  @!P0 NANOSLEEP.SYNCS 0x989680 ;  /* 0x009896800000895d */ /* 0x004fea0003900000 */
[----:B------:R-:W2:Y:S02]  /*18a20*/  @!P0 SYNCS.PHASECHK.TRANS64 P0, [R3+URZ], R0 ;  /* 0x00000000030085a7 */ /* 0x000ea4000800007f */
[----:B--2---:R-:W-:Y:S05]  /*18a30*/  @!P0 BRA `(.L_x_434) ;  /* 0xfffffffc00f08947 */ /* 0x004fea000383ffff */
.L_x_414:
[----:B------:R-:W-:Y:S05]  /*18a40*/  BSYNC B0 ;  /* 0x0000000000007941 */ /* 0x000fea0003800000 */
.L_x_413:
[----:B------:R-:W-:Y:S05]  /*18a50*/  EXIT ;  /* 0x000000000000794d */ /* 0x000fea0003800000 */
.L_x_22:
[----:B-1----:R-:W-:-:S04]  /*18a60*/  IMAD.U32 R3, RZ, RZ, UR7 ;  /* 0x00000007ff037e24 */ /* 0x002fc8000f8e00ff */
[----:B------:R1:W4:Y:S03]  /*18a70*/  SYNCS.PHASECHK.TRANS64.TRYWAIT P0, [R3+URZ], R0 ;  /* 0x00000000030075a7 */ /* 0x000326000800017f */
[----:B----4-:R-:W-:Y:S05]  /*18a80*/  @!P0 NANOSLEEP.SYNCS 0x989680 ;  /* 0x009896800000895d */ /* 0x010fea0003900000 */
[----:B------:R-:W4:Y:S02]  /*18a90*/  @!P0 SYNCS.PHASECHK.TRANS64 P0, [R3+URZ], R0 ;  /* 0x00000000030085a7 */ /* 0x000f24000800007f */
[----:B----4-:R-:W-:Y:S05]  /*18aa0*/  @!P0 BRA `(.L_x_22) ;  /* 0xfffffffc00ec8947 */ /* 0x010fea000383ffff */
[----:B------:R-:W-:Y:S05]  /*18ab0*/  BRA `(.L_x_21) ;  /* 0xfffffe9c00047947 */ /* 0x000fea000383ffff */
.L_x_28:
[----:B-----5:R1:W-:Y:S02]  /*18ac0*/  STL [R1+0x214], R0 ;  /* 0x0002140001007387 */ /* 0x0203e40000100800 */
[----:B-1----:R-:W-:-:S04]  /*18ad0*/  IMAD.U32 R0, RZ, RZ, UR10 ;  /* 0x0000000aff007e24 */ /* 0x002fc8000f8e00ff */
[----:B------:R1:W0:Y:S03]  /*18ae0*/  SYNCS.PHASECHK.TRANS64.TRYWAIT P0, [R0+URZ], R229 ;  /* 0x000000e5000075a7 */ /* 0x000226000800017f */
[----:B0-----:R-:W-:Y:S05]  /*18af0*/  @!P0 NANOSLEEP.SYNCS 0x989680 ;  /* 0x009896800000895d */ /* 0x001fea0003900000 */
[----:B------:R1:W0:Y:S02]  /*18b00*/  @!P0 SYNCS.PHASECHK.TRANS64 P0, [R0+URZ], R229 ;  /* 0x000000e5000085a7 */ /* 0x000224000800007f */
[----:B-1----:R1:W5:Y:S02]  /*18b10*/  LDL.LU R0, [R1+0x214] ;  /* 0x0002140001007983 */ /* 0x0023640000300800 */
[----:B01----:R-:W-:Y:S05]  /*18b20*/  @!P0 BRA `(.L_x_28) ;  /* 0xfffffffc00e48947 */ /* 0x003fea000383ffff */
[----:B------:R-:W-:Y:S05]  /*18b30*/  BRA `(.L_x_27) ;  /* 0xfffffec000107947 */ /* 0x000fea000383ffff */
.L_x_401:
[----:B------:R-:W-:Y:S01]  /*18b40*/  BSSY B1, `(.L_x_435) ;  /* 0x0000006000017945 */ /* 0x000fe20003800000 */
[----:B------:R-:W-:-:S07]  /*18b50*/  IMAD.MOV.U32 R2, RZ, RZ, -0x1 ;  /* 0xffffffffff027424 */ /* 0x000fce00078e00ff */
[----:B------:R-:W-:Y:S05]  /*18b60*/  WARPSYNC.COLLECTIVE R2, `(.L_x_436) ;  /* 0x00000000020c7348 */ /* 0x000fea0003c00000 */
[----:B------:R-:W-:Y:S02]  /*18b70*/  ELECT P0, UR62, PT ;  /* 0x00000000003e782f */ /* 0x000fe40003800000 */
[----:B------:R-:W-:Y:S01]  /*18b80*/  MOV R2, UR62 ;  /* 0x0000003e00027c02 */ /* 0x000fe20008000f00 */
[----:B------:R-:W-:Y:S10]  /*18b90*/  ENDCOLLECTIVE ;  /* 0x000000000000791b */ /* 0x000ff40003800000 */
.L_x_436:
[----:B------:R-:W-:Y:S05]  /*18ba0*/  BSYNC B1 ;  /* 0x0000000000017941 */ /* 0x000fea0003800000 */
.L_x_435:
[----:B------:R-:W-:Y:S05]  /*18bb0*/  BRA `(.L_x_437) ;  /* 0xffffffe400f07947 */ /* 0x000fea000383ffff */
.L_x_404:
[----:B0-----:R0:W2:Y:S02]  /*18bc0*/  SYNCS.PHASECHK.TRANS64.TRYWAIT P0, [R12+URZ+0x98], R5 ;  /* 0x000098050c0075a7 */ /* 0x0010a4000800017f */
[----:B--2---:R-:W-:Y:S05]  /*18bd0*/  @!P0 NANOSLEEP.SYNCS 0x989680 ;  /* 0x009896800000895d */ /* 0x004fea0003900000 */
[----:B------:R-:W2:Y:S02]  /*18be0*/  @!P0 SYNCS.PHASECHK.TRANS64 P0, [R12+URZ+0x98], R5 ;  /* 0x000098050c0085a7 */ /* 0x000ea4000800007f */
[----:B--2---:R-:W-:Y:S05]  /*18bf0*/  @!P0 BRA `(.L_x_404) ;  /* 0xfffffffc00f08947 */ /* 0x004fea000383ffff */
[----:B------:R-:W-:Y:S05]  /*18c00*/  BRA `(.L_x_438) ;  /* 0xffffffe800307947 */ /* 0x000fea000383ffff */
.L_x_412:
[----:B------:R-:W-:Y:S01]  /*18c10*/  BSSY B0, `(.L_x_439) ;  /* 0x0000006000007945 */ /* 0x000fe20003800000 */
[----:B------:R-:W-:-:S07]  /*18c20*/  IMAD.MOV.U32 R2, RZ, RZ, -0x1 ;  /* 0xffffffffff027424 */ /* 0x000fce00078e00ff */
[----:B------:R-:W-:Y:S05]  /*18c30*/  WARPSYNC.COLLECTIVE R2, `(.L_x_440) ;  /* 0x00000000020c7348 */ /* 0x000fea0003c00000 */
[----:B------:R-:W-:Y:S02]  /*18c40*/  ELECT P0, UR62, PT ;  /* 0x00000000003e782f */ /* 0x000fe40003800000 */
[----:B------:R-:W-:Y:S01]  /*18c50*/  MOV R2, UR62 ;  /* 0x0000003e00027c02 */ /* 0x000fe20008000f00 */
[----:B------:R-:W-:Y:S10]  /*18c60*/  ENDCOLLECTIVE ;  /* 0x000000000000791b */ /* 0x000ff40003800000 */
.L_x_440:
[----:B------:R-:W-:Y:S05]  /*18c70*/  BSYNC B0 ;  /* 0x0000000000007941 */ /* 0x000fea0003800000 */
.L_x_439:
[----:B------:R-:W-:Y:S05]  /*18c80*/  BRA `(.L_x_441) ;  /* 0xfffffff000a07947 */ /* 0x000fea000383ffff */
.L_x_416:
[----:B0-----:R0:W1:Y:S02]  /*18c90*/  SYNCS.PHASECHK.TRANS64.TRYWAIT P0, [R7+URZ], R4 ;  /* 0x00000004070075a7 */ /* 0x001064000800017f */
[----:B-1----:R-:W-:Y:S05]  /*18ca0*/  @!P0 NANOSLEEP.SYNCS 0x989680 ;  /* 0x009896800000895d */ /* 0x002fea0003900000 */
[----:B------:R-:W1:Y:S02]  /*18cb0*/  @!P0 SYNCS.PHASECHK.TRANS64 P0, [R7+URZ], R4 ;  /* 0x00000004070085a7 */ /* 0x000e64000800007f */
[----:B-1----:R-:W-:Y:S05]  /*18cc0*/  @!P0 BRA `(.L_x_416) ;  /* 0xfffffffc00f08947 */ /* 0x002fea000383ffff */
[----:B------:R-:W-:Y:S05]  /*18cd0*/  BRA `(.L_x_442) ;  /* 0xfffffff000e47947 */ /* 0x000fea000383ffff */
.L_x_417:
[----:B0-----:R0:W1:Y:S02]  /*18ce0*/  SYNCS.PHASECHK.TRANS64.TRYWAIT P0, [R8+URZ], R5 ;  /* 0x00000005080075a7 */ /* 0x001064000800017f */
[----:B-1----:R-:W-:Y:S05]  /*18cf0*/  @!P0 NANOSLEEP.SYNCS 0x989680 ;  /* 0x009896800000895d */ /* 0x002fea0003900000 */
[----:B------:R-:W1:Y:S02]  /*18d00*/  @!P0 SYNCS.PHASECHK.TRANS64 P0, [R8+URZ], R5 ;  /* 0x00000005080085a7 */ /* 0x000e64000800007f */
[----:B-1----:R-:W-:Y:S05]  /*18d10*/  @!P0 BRA `(.L_x_417) ;  /* 0xfffffffc00f08947 */ /* 0x002fea000383ffff */
[----:B------:R-:W-:Y:S05]  /*18d20*/  BRA `(.L_x_443) ;  /* 0xfffffff000f47947 */ /* 0x000fea000383ffff */
.L_x_418:
[----:B0-----:R0:W1:Y:S02]  /*18d30*/  SYNCS.PHASECHK.TRANS64.TRYWAIT P0, [R9+URZ], R4 ;  /* 0x00000004090075a7 */ /* 0x001064000800017f */
[----:B-1----:R-:W-:Y:S05]  /*18d40*/  @!P0 NANOSLEEP.SYNCS 0x989680 ;  /* 0x009896800000895d */ /* 0x002fea0003900000 */
[----:B------:R-:W1:Y:S02]  /*18d50*/  @!P0 SYNCS.PHASECHK.TRANS64 P0, [R9+URZ], R4 ;  /* 0x00000004090085a7 */ /* 0x000e64000800007f */
[----:B-1----:R-:W-:Y:S05]  /*18d60*/  @!P0 BRA `(.L_x_418) ;  /* 0xfffffffc00f08947 */ /* 0x002fea000383ffff */
[----:B------:R-:W-:Y:S05]  /*18d70*/  BRA `(.L_x_444) ;  /* 0xfffffff400047947 */ /* 0x000fea000383ffff */
.L_x_419:
[----:B0-----:R0:W1:Y:S02]  /*18d80*/  SYNCS.PHASECHK.TRANS64.TRYWAIT P0, [R8+URZ], R5 ;  /* 0x00000005080075a7 */ /* 0x001064000800017f */
[----:B-1----:R-:W-:Y:S05]  /*18d90*/  @!P0 NANOSLEEP.SYNCS 0x989680 ;  /* 0x009896800000895d */ /* 0x002fea0003900000 */
[----:B------:R-:W1:Y:S02]  /*18da0*/  @!P0 SYNCS.PHASECHK.TRANS64 P0, [R8+URZ], R5 ;  /* 0x00000005080085a7 */ /* 0x000e64000800007f */
[----:B-1----:R-:W-:Y:S05]  /*18db0*/  @!P0 BRA `(.L_x_419) ;  /* 0xfffffffc00f08947 */ /* 0x002fea000383ffff */
[----:B------:R-:W-:Y:S05]  /*18dc0*/  BRA `(.L_x_445) ;  /* 0xfffffff400147947 */ /* 0x000fea000383ffff */
.L_x_420:
[----:B0-----:R0:W1:Y:S02]  /*18dd0*/  SYNCS.PHASECHK.TRANS64.TRYWAIT P0, [R9+URZ], R4 ;  /* 0x00000004090075a7 */ /* 0x001064000800017f */
[----:B-1----:R-:W-:Y:S05]  /*18de0*/  @!P0 NANOSLEEP.SYNCS 0x989680 ;  /* 0x009896800000895d */ /* 0x002fea0003900000 */
[----:B------:R-:W1:Y:S02]  /*18df0*/  @!P0 SYNCS.PHASECHK.TRANS64 P0, [R9+URZ], R4 ;  /* 0x00000004090085a7 */ /* 0x000e64000800007f */
[----:B-1----:R-:W-:Y:S05]  /*18e00*/  @!P0 BRA `(.L_x_420) ;  /* 0xfffffffc00f08947 */ /* 0x002fea000383ffff */
[----:B------:R-:W-:Y:S05]  /*18e10*/  BRA `(.L_x_446) ;  /* 0xfffffff400247947 */ /* 0x000fea000383ffff */
.L_x_421:
[----:B0-----:R0:W1:Y:S02]  /*18e20*/  SYNCS.PHASECHK.TRANS64.TRYWAIT P0, [R8+URZ], R5 ;  /* 0x00000005080075a7 */ /* 0x001064000800017f */
[----:B-1----:R-:W-:Y:S05]  /*18e30*/  @!P0 NANOSLEEP.SYNCS 0x989680 ;  /* 0x009896800000895d */ /* 0x002fea0003900000 */
[----:B------:R-:W1:Y:S02]  /*18e40*/  @!P0 SYNCS.PHASECHK.TRANS64 P0, [R8+URZ], R5 ;  /* 0x00000005080085a7 */ /* 0x000e64000800007f */
[----:B-1----:R-:W-:Y:S05]  /*18e50*/  @!P0 BRA `(.L_x_421) ;  /* 0xfffffffc00f08947 */ /* 0x002fea000383ffff */
[----:B------:R-:W-:Y:S05]  /*18e60*/  BRA `(.L_x_447) ;  /* 0xfffffff400347947 */ /* 0x000fea000383ffff */
.L_x_422:
[----:B0-----:R0:W1:Y:S02]  /*18e70*/  SYNCS.PHASECHK.TRANS64.TRYWAIT P0, [R9+URZ], R4 ;  /* 0x00000004090075a7 */ /* 0x001064000800017f */
[----:B-1----:R-:W-:Y:S05]  /*18e80*/  @!P0 NANOSLEEP.SYNCS 0x989680 ;  /* 0x009896800000895d */ /* 0x002fea0003900000 */
[----:B------:R-:W1:Y:S02]  /*18e90*/  @!P0 SYNCS.PHASECHK.TRANS64 P0, [R9+URZ], R4 ;  /* 0x00000004090085a7 */ /* 0x000e64000800007f */
[----:B-1----:R-:W-:Y:S05]  /*18ea0*/  @!P0 BRA `(.L_x_422) ;  /* 0xfffffffc00f08947 */ /* 0x002fea000383ffff */
[----:B------:R-:W-:Y:S05]  /*18eb0*/  BRA `(.L_x_448) ;  /* 0xfffffff400447947 */ /* 0x000fea000383ffff */
.L_x_423:
[----:B0-----:R0:W1:Y:S02]  /*18ec0*/  SYNCS.PHASECHK.TRANS64.TRYWAIT P0, [R8+URZ], R5 ;  /* 0x00000005080075a7 */ /* 0x001064000800017f */
[----:B-1----:R-:W-:Y:S05]  /*18ed0*/  @!P0 NANOSLEEP.SYNCS 0x989680 ;  /* 0x009896800000895d */ /* 0x002fea0003900000 */
[----:B------:R-:W1:Y:S02]  /*18ee0*/  @!P0 SYNCS.PHASECHK.TRANS64 P0, [R8+URZ], R5 ;  /* 0x00000005080085a7 */ /* 0x000e64000800007f */
[----:B-1----:R-:W-:Y:S05]  /*18ef0*/  @!P0 BRA `(.L_x_423) ;  /* 0xfffffffc00f08947 */ /* 0x002fea000383ffff */
[----:B------:R-:W-:Y:S05]  /*18f00*/  BRA `(.L_x_449) ;  /* 0xfffffff400547947 */ /* 0x000fea000383ffff */
.L_x_424:
[----:B0-----:R0:W1:Y:S02]  /*18f10*/  SYNCS.PHASECHK.TRANS64.TRYWAIT P0, [R9+URZ], R4 ;  /* 0x00000004090075a7 */ /* 0x001064000800017f */
[----:B-1----:R-:W-:Y:S05]  /*18f20*/  @!P0 NANOSLEEP.SYNCS 0x989680 ;  /* 0x009896800000895d */ /* 0x002fea0003900000 */
[----:B------:R-:W1:Y:S02]  /*18f30*/  @!P0 SYNCS.PHASECHK.TRANS64 P0, [R9+URZ], R4 ;  /* 0x00000004090085a7 */ /* 0x000e64000800007f */
[----:B-1----:R-:W-:Y:S05]  /*18f40*/  @!P0 BRA `(.L_x_424) ;  /* 0xfffffffc00f08947 */ /* 0x002fea000383ffff */
[----:B------:R-:W-:Y:S05]  /*18f50*/  BRA `(.L_x_450) ;  /* 0xfffffff400647947 */ /* 0x000fea000383ffff */
.L_x_425:
[----:B0-----:R0:W1:Y:S02]  /*18f60*/  SYNCS.PHASECHK.TRANS64.TRYWAIT P0, [R8+URZ], R5 ;  /* 0x00000005080075a7 */ /* 0x001064000800017f */
[----:B-1----:R-:W-:Y:S05]  /*18f70*/  @!P0 NANOSLEEP.SYNCS 0x989680 ;  /* 0x009896800000895d */ /* 0x002fea0003900000 */
[----:B------:R-:W1:Y:S02]  /*18f80*/  @!P0 SYNCS.PHASECHK.TRANS64 P0, [R8+URZ], R5 ;  /* 0x00000005080085a7 */ /* 0x000e64000800007f */
[----:B-1----:R-:W-:Y:S05]  /*18f90*/  @!P0 BRA `(.L_x_425) ;  /* 0xfffffffc00f08947 */ /* 0x002fea000383ffff */
[----:B------:R-:W-:Y:S05]  /*18fa0*/  BRA `(.L_x_451) ;  /* 0xfffffff400747947 */ /* 0x000fea000383ffff */
.L_x_426:
[----:B0-----:R0:W1:Y:S02]  /*18fb0*/  SYNCS.PHASECHK.TRANS64.TRYWAIT P0, [R9+URZ], R4 ;  /* 0x00000004090075a7 */ /* 0x001064000800017f */
[----:B-1----:R-:W-:Y:S05]  /*18fc0*/  @!P0 NANOSLEEP.SYNCS 0x989680 ;  /* 0x009896800000895d */ /* 0x002fea0003900000 */
[----:B------:R-:W1:Y:S02]  /*18fd0*/  @!P0 SYNCS.PHASECHK.TRANS64 P0, [R9+URZ], R4 ;  /* 0x00000004090085a7 */ /* 0x000e64000800007f */
[----:B-1----:R-:W-:Y:S05]  /*18fe0*/  @!P0 BRA `(.L_x_426) ;  /* 0xfffffffc00f08947 */ /* 0x002fea000383ffff */
[----:B------:R-:W-:Y:S05]  /*18ff0*/  BRA `(.L_x_452) ;  /* 0xfffffff400847947 */ /* 0x000fea000383ffff */
.L_x_427:
[----:B0-----:R0:W1:Y:S02]  /*19000*/  SYNCS.PHASECHK.TRANS64.TRYWAIT P0, [R8+URZ], R5 ;  /* 0x00000005080075a7 */ /* 0x001064000800017f */
[----:B-1----:R-:W-:Y:S05]  /*19010*/  @!P0 NANOSLEEP.SYNCS 0x989680 ;  /* 0x009896800000895d */ /* 0x002fea0003900000 */
[----:B------:R-:W1:Y:S02]  /*19020*/  @!P0 SYNCS.PHASECHK.TRANS64 P0, [R8+URZ], R5 ;  /* 0x00000005080085a7 */ /* 0x000e64000800007f */
[----:B-1----:R-:W-:Y:S05]  /*19030*/  @!P0 BRA `(.L_x_427) ;  /* 0xfffffffc00f08947 */ /* 0x002fea000383ffff */
[----:B------:R-:W-:Y:S05]  /*19040*/  BRA `(.L_x_453) ;  /* 0xfffffff400947947 */ /* 0x000fea000383ffff */
.L_x_428:
[----:B0-----:R0:W1:Y:S02]  /*19050*/  SYNCS.PHASECHK.TRANS64.TRYWAIT P0, [R9+URZ], R4 ;  /* 0x00000004090075a7 */ /* 0x001064000800017f */
[----:B-1----:R-:W-:Y:S05]  /*19060*/  @!P0 NANOSLEEP.SYNCS 0x989680 ;  /* 0x009896800000895d */ /* 0x002fea0003900000 */
[----:B------:R-:W1:Y:S02]  /*19070*/  @!P0 SYNCS.PHASECHK.TRANS64 P0, [R9+URZ], R4 ;  /* 0x00000004090085a7 */ /* 0x000e64000800007f */
[----:B-1----:R-:W-:Y:S05]  /*19080*/  @!P0 BRA `(.L_x_428) ;  /* 0xfffffffc00f08947 */ /* 0x002fea000383ffff */
[----:B------:R-:W-:Y:S05]  /*19090*/  BRA `(.L_x_454) ;  /* 0xfffffff400a47947 */ /* 0x000fea000383ffff */
.L_x_429:
[----:B0-----:R0:W1:Y:S02]  /*190a0*/  SYNCS.PHASECHK.TRANS64.TRYWAIT P0, [R8+URZ], R5 ;  /* 0x00000005080075a7 */ /* 0x001064000800017f */
[----:B-1----:R-:W-:Y:S05]  /*190b0*/  @!P0 NANOSLEEP.SYNCS 0x989680 ;  /* 0x009896800000895d */ /* 0x002fea0003900000 */
[----:B------:R-:W1:Y:S02]  /*190c0*/  @!P0 SYNCS.PHASECHK.TRANS64 P0, [R8+URZ], R5 ;  /* 0x00000005080085a7 */ /* 0x000e64000800007f */
[----:B-1----:R-:W-:Y:S05]  /*190d0*/  @!P0 BRA `(.L_x_429) ;  /* 0xfffffffc00f08947 */ /* 0x002fea000383ffff */
[----:B------:R-:W-:Y:S05]  /*190e0*/  BRA `(.L_x_455) ;  /* 0xfffffff400b47947 */ /* 0x000fea000383ffff */
.L_x_430:
[----:B0-----:R0:W1:Y:S02]  /*190f0*/  SYNCS.PHASECHK.TRANS64.TRYWAIT P0, [R9+URZ], R4 ;  /* 0x00000004090075a7 */ /* 0x001064000800017f */
[----:B-1----:R-:W-:Y:S05]  /*19100*/  @!P0 NANOSLEEP.SYNCS 0x989680 ;  /* 0x009896800000895d */ /* 0x002fea0003900000 */
[----:B------:R-:W1:Y:S02]  /*19110*/  @!P0 SYNCS.PHASECHK.TRANS64 P0, [R9+URZ], R4 ;  /* 0x00000004090085a7 */ /* 0x000e64000800007f */
[----:B-1----:R-:W-:Y:S05]  /*19120*/  @!P0 BRA `(.L_x_430) ;  /* 0xfffffffc00f08947 */ /* 0x002fea000383ffff */
[----:B------:R-:W-:Y:S05]  /*19130*/  BRA `(.L_x_456) ;  /* 0xfffffff400c47947 */ /* 0x000fea000383ffff */
.L_x_431:
[----:B0-----:R0:W1:Y:S02]  /*19140*/  SYNCS.PHASECHK.TRANS64.TRYWAIT P0, [R8+URZ], R5 ;  /* 0x00000005080075a7 */ /* 0x001064000800017f */
[----:B-1----:R-:W-:Y:S05]  /*19150*/  @!P0 NANOSLEEP.SYNCS 0x989680 ;  /* 0x009896800000895d */ /* 0x002fea0003900000 */
[----:B------:R-:W1:Y:S02]  /*19160*/  @!P0 SYNCS.PHASECHK.TRANS64 P0, [R8+URZ], R5 ;  /* 0x00000005080085a7 */ /* 0x000e64000800007f */
[----:B-1----:R-:W-:Y:S05]  /*19170*/  @!P0 BRA `(.L_x_431) ;  /* 0xfffffffc00f08947 */ /* 0x002fea000383ffff */
[----:B------:R-:W-:Y:S05]  /*19180*/  BRA `(.L_x_457) ;  /* 0xfffffff400d47947 */ /* 0x000fea000383ffff */
.L_x_432:
[----:B0-----:R0:W1:Y:S02]  /*19190*/  SYNCS.PHASECHK.TRANS64.TRYWAIT P0, [R9+URZ], R4 ;  /* 0x00000004090075a7 */ /* 0x001064000800017f */
[----:B-1----:R-:W-:Y:S05]  /*191a0*/  @!P0 NANOSLEEP.SYNCS 0x989680 ;  /* 0x009896800000895d */ /* 0x002fea0003900000 */
[----:B------:R-:W1:Y:S02]  /*191b0*/  @!P0 SYNCS.PHASECHK.TRANS64 P0, [R9+URZ], R4 ;  /* 0x00000004090085a7 */ /* 0x000e64000800007f */
[----:B-1----:R-:W-:Y:S05]  /*191c0*/  @!P0 BRA `(.L_x_432) ;  /* 0xfffffffc00f08947 */ /* 0x002fea000383ffff */
[----:B------:R-:W-:Y:S05]  /*191d0*/  BRA `(.L_x_458) ;  /* 0xfffffff400e47947 */ /* 0x000fea000383ffff */
.L_x_433:
[----:B0-----:R0:W1:Y:S02]  /*191e0*/  SYNCS.PHASECHK.TRANS64.TRYWAIT P0, [R6+URZ], R5 ;  /* 0x00000005060075a7 */ /* 0x001064000800017f */
[----:B-1----:R-:W-:Y:S05]  /*191f0*/  @!P0 NANOSLEEP.SYNCS 0x989680 ;  /* 0x009896800000895d */ /* 0x002fea0003900000 */
[----:B------:R-:W1:Y:S02]  /*19200*/  @!P0 SYNCS.PHASECHK.TRANS64 P0, [R6+URZ], R5 ;  /* 0x00000005060085a7 */ /* 0x000e64000800007f */
[----:B-1----:R-:W-:Y:S05]  /*19210*/  @!P0 BRA `(.L_x_433) ;  /* 0xfffffffc00f08947 */ /* 0x002fea000383ffff */
[----:B------:R-:W-:Y:S05]  /*19220*/  BRA `(.L_x_459) ;  /* 0xfffffff400ec7947 */ /* 0x000fea000383ffff */
.L_x_460:
[----:B------:R-:W-:-:S00]  /*19230*/  BRA `(.L_x_460) ;  /* 0xfffffffc00fc7947 */ /* 0x000fc0000383ffff */
[----:B------:R-:W-:-:S00]  /*19240*/  NOP ;  /* 0x0000000000007918 */ /* 0x000fc00000000000 */
        /* <DEDUP_REMOVED lines=11> */
.L_x_461:


//--------------------- .nv.shared._ZN7cutlass13device_kernelINS_4gemm6kernel13GemmUniversalIN4cute5tupleIJiiiiEEENS1_10collective13CollectiveMmaINS1_37MainloopSm90TmaGmmaWarpSpecializedFP8ILi19ENS5_IJNS4_1CILi2EEENSA_ILi1EEESC_EEENS1_35KernelTmaWarpSpecializedCooperativeEEENS5_IJNSA_ILi192EEENSA_ILi176EEENSA_ILi32EEEEEENS_12float_e4m3_tENS5_IJlSC_lEEESK_SL_NS4_8TiledMMAINS4_8MMA_AtomIJNS4_4SM904GMMA30MMA_64x16x32_F32E4M3E4M3_SS_TNILNSP_7ScaleInE1ELSR_1EEEEEENS4_6LayoutISD_NS5_IJSC_NSA_ILi0EEESV_EEEEENS5_IJNS4_10UnderscoreESY_SY_EEEEENS4_13SM90_TMA_LOADENS4_14ComposedLayoutINS4_7SwizzleILi1ELi4ELi3EEENS4_18smem_ptr_flag_bitsILi8EEENSU_INS5_IJNSA_ILi8EEESI_EEENS5_IJSI_SC_EEEEEEEvNS4_8identityENS4_23SM90_TMA_LOAD_MULTICASTES1B_vS1C_EENS_8epilogue10collective6detail29Sm90TmaWarpSpecializedAdapterINS1G_15DefaultEpilogueISK_SL_SL_NS1F_6thread17LinearCombinationISK_Li1EffLNS1K_9ScaleType4KindE0ELNS_15FloatRoundStyleE2ESK_EENS1_15EpilogueDefaultEEEEEvvEEEEvNT_6ParamsE --------------------------
	.section	.nv.shared._ZN7cutlass13device_kernelINS_4gemm6kernel13GemmUniversalIN4cute5tupleIJiiiiEEENS1_10collective13CollectiveMmaINS1_37MainloopSm90TmaGmmaWarpSpecializedFP8ILi19ENS5_IJNS4_1CILi2EEENSA_ILi1EEESC_EEENS1_35KernelTmaWarpSpecializedCooperativeEEENS5_IJNSA_ILi192EEENSA_ILi176EEENSA_ILi32EEEEEENS_12float_e4m3_tENS5_IJlSC_lEEESK_SL_NS4_8TiledMMAINS4_8MMA_AtomIJNS4_4SM904GMMA30MMA_64x16x32_F32E4M3E4M3_SS_TNILNSP_7ScaleInE1ELSR_1EEEEEENS4_6LayoutISD_NS5_IJSC_NSA_ILi0EEESV_EEEEENS5_IJNS4_10UnderscoreESY_SY_EEEEENS4_13SM90_TMA_LOADENS4_14ComposedLayoutINS4_7SwizzleILi1ELi4ELi3EEENS4_18smem_ptr_flag_bitsILi8EEENSU_INS5_IJNSA_ILi8EEESI_EEENS5_IJSI_SC_EEEEEEEvNS4_8identityENS4_23SM90_TMA_LOAD_MULTICASTES1B_vS1C_EENS_8epilogue10collective6detail29Sm90TmaWarpSpecializedAdapterINS1G_15DefaultEpilogueISK_SL_SL_NS1F_6thread17LinearCombinationISK_Li1EffLNS1K_9ScaleType4KindE0ELNS_15FloatRoundStyleE2ESK_EENS1_15EpilogueDefaultEEEEEvvEEEEvNT_6ParamsE,"aw",@nobits
	.sectionflags	@""
	.align	16
	.zero		1024


//--------------------- .nv.shared.reserved.0     --------------------------
	.section	.nv.shared.reserved.0,"aw",@nobits
	.weak		__nv_reservedSMEM_offset_0_alias
	.size		__nv_reservedSMEM_offset_0_alias, 0, 0
	.other		__nv_reservedSMEM_offset_0_alias,@"STO_CUDA_RESERVED_SHARED STV_DEFAULT"
__nv_reservedSMEM_offset_0_alias:
	.zero		0


//--------------------- .nv.global                --------------------------
	.section	.nv.global,"aw",@nobits
.nv.global:
	.type		_ZN40_INTERNAL_324381ab_4_k_cu_8bc5bc6f_159704cute1_E,@object
	.size		_ZN40_INTERNAL_324381ab_4_k_cu_8bc5bc6f_159704cute1_E,(_ZN40_INTERNAL_324381ab_4_k_cu_8bc5bc6f_159704cuda3std3__45__cpo6cbeginE - _ZN40_INTERNAL_324381ab_4_k_cu_8bc5bc6f_159704cute1_E)
_ZN40_INTERNAL_324381ab_4_k_cu_8bc5bc6f_159704cute1_E:
	.zero		1
	.type		_ZN40_INTERNAL_324381ab_4_k_cu_8bc5bc6f_159704cuda3std3__45__cpo6cbeginE,@object
	.size		_ZN40_INTERNAL_324381ab_4_k_cu_8bc5bc6f_159704cuda3std3__45__cpo6cbeginE,(_ZN40_INTERNAL_324381ab_4_k_cu_8bc5bc6f_159704cuda3std3__48in_placeE - _ZN40_INTERNAL_324381ab_4_k_cu_8bc5bc6f_159704cuda3std3__45__cpo6cbeginE)
_ZN40_INTERNAL_324381ab_4_k_cu_8bc5bc6f_159704cuda3std3__45__cpo6cbeginE:
	.zero		1
	.type		_ZN40_INTERNAL_324381ab_4_k_cu_8bc5bc6f_159704cuda3std3__48in_placeE,@object
	.size		_ZN40_INTERNAL_324381ab_4_k_cu_8bc5bc6f_159704cuda3std3__48in_placeE,(_ZN40_INTERNAL_324381ab_4_k_cu_8bc5bc6f_159704cuda3std6ranges3__45__cpo9iter_moveE - _ZN40_INTERNAL_324381ab_4_k_cu_8bc5bc6f_159704cuda3std3__48in_placeE)
_ZN40_INTERNAL_324381ab_4_k_cu_8bc5bc6f_159704cuda3std3__48in_placeE:
	.zero		1
	.type		_ZN40_INTERNAL_324381ab_4_k_cu_8bc5bc6f_159704cuda3std6ranges3__45__cpo9iter_moveE,@object
	.size		_ZN40_INTERNAL_324381ab_4_k_cu_8bc5bc6f_159704cuda3std6ranges3__45__cpo9iter_moveE,(_ZN40_INTERNAL_324381ab_4_k_cu_8bc5bc6f_159704cuda3std3__45__cpo5beginE - _ZN40_INTERNAL_324381ab_4_k_cu_8bc5bc6f_159704cuda3std6ranges3__45__cpo9iter_moveE)
_ZN40_INTERNAL_324381ab_4_k_cu_8bc5bc6f_159704cuda3std6ranges3__45__cpo9iter_moveE:
	.zero		1
	.type		_ZN40_INTERNAL_324381ab_4_k_cu_8bc5bc6f_159704cuda3std3__45__cpo5beginE,@object
	.size		_ZN40_INTERNAL_324381ab_4_k_cu_8bc5bc6f_159704cuda3std3__45__cpo5beginE,(_ZN40_INTERNAL_324381ab_4_k_cu_8bc5bc6f_159704cuda3std3__442_GLOBAL__N__324381ab_4_k_cu_8bc5bc6f_159706ignoreE - _ZN40_INTERNAL_324381ab_4_k_cu_8bc5bc6f_159704cuda3std3__45__cpo5beginE)
_ZN40_INTERNAL_324381ab_4_k_cu_8bc5bc6f_159704cuda3std3__45__cpo5beginE:
	.zero		1
	.type		_ZN40_INTERNAL_324381ab_4_k_cu_8bc5bc6f_159704cuda3std3__442_GLOBAL__N__324381ab_4_k_cu_8bc5bc6f_159706ignoreE,@object
	.size		_ZN40_INTERNAL_324381ab_4_k_cu_8bc5bc6f_159704cuda3std3__442_GLOBAL__N__324381ab_4_k_cu_8bc5bc6f_159706ignoreE,(_ZN40_INTERNAL_324381ab_4_k_cu_8bc5bc6f_159704cute7productE - _ZN40_INTERNAL_324381ab_4_k_cu_8bc5bc6f_159704cuda3std3__442_GLOBAL__N__324381ab_4_k_cu_8bc5bc6f_159706ignoreE)
_ZN40_INTERNAL_324381ab_4_k_cu_8bc5bc6f_159704cuda3std3__442_GLOBAL__N__324381ab_4_k_cu_8bc5bc6f_159706ignoreE:
	.zero		1
	.type		_ZN40_INTERNAL_324381ab_4_k_cu_8bc5bc6f_159704cute7productE,@object
	.size		_ZN40_INTERNAL_324381ab_4_k_cu_8bc5bc6f_159704cute7productE,(_ZN40_INTERNAL_324381ab_4_k_cu_8bc5bc6f_159704cuda3std3__45__cpo3endE - _ZN40_INTERNAL_324381ab_4_k_cu_8bc5bc6f_159704cute7productE)
_ZN40_INTERNAL_324381ab_4_k_cu_8bc5bc6f_159704cute7productE:
	.zero		1
	.type		_ZN40_INTERNAL_324381ab_4_k_cu_8bc5bc6f_159704cuda3std3__45__cpo3endE,@object
	.size		_ZN40_INTERNAL_324381ab_4_k_cu_8bc5bc6f_159704cuda3std3__45__cpo3endE,(_ZN40_INTERNAL_324381ab_4_k_cu_8bc5bc6f_159704cuda3std3__419piecewise_constructE - _ZN40_INTERNAL_324381ab_4_k_cu_8bc5bc6f_159704cuda3std3__45__cpo3endE)
_ZN40_INTERNAL_324381ab_4_k_cu_8bc5bc6f_159704cuda3std3__45__cpo3endE:
	.zero		1
	.type		_ZN40_INTERNAL_324381ab_4_k_cu_8bc5bc6f_159704cuda3std3__419piecewise_constructE,@object
	.size		_ZN40_INTERNAL_324381ab_4_k_cu_8bc5bc6f_159704cuda3std3__419piecewise_constructE,(_ZN40_INTERNAL_324381ab_4_k_cu_8bc5bc6f_159704cuda3std3__45__cpo4cendE - _ZN40_INTERNAL_324381ab_4_k_cu_8bc5bc6f_159704cuda3std3__419piecewise_constructE)
_ZN40_INTERNAL_324381ab_4_k_cu_8bc5bc6f_159704cuda3std3__419piecewise_constructE:
	.zero		1
	.type		_ZN40_INTERNAL_324381ab_4_k_cu_8bc5bc6f_159704cuda3std3__45__cpo4cendE,@object
	.size		_ZN40_INTERNAL_324381ab_4_k_cu_8bc5bc6f_159704cuda3std3__45__cpo4cendE,(_ZN40_INTERNAL_324381ab_4_k_cu_8bc5bc6f_159704cuda3std6ranges3__45__cpo4swapE - _ZN40_INTERNAL_324381ab_4_k_cu_8bc5bc6f_159704cuda3std3__45__cpo4cendE)
_ZN40_INTERNAL_324381ab_4_k_cu_8bc5bc6f_159704cuda3std3__45__cpo4cendE:
	.zero		1
	.type		_ZN40_INTERNAL_324381ab_4_k_cu_8bc5bc6f_159704cuda3std6ranges3__45__cpo4swapE,@object
	.size		_ZN40_INTERNAL_324381ab_4_k_cu_8bc5bc6f_159704cuda3std6ranges3__45__cpo4swapE,(.L_7 - _ZN40_INTERNAL_324381ab_4_k_cu_8bc5bc6f_159704cuda3std6ranges3__45__cpo4swapE)
_ZN40_INTERNAL_324381ab_4_k_cu_8bc5bc6f_159704cuda3std6ranges3__45__cpo4swapE:
	.zero		1
.L_7:


//--------------------- .nv.constant0._ZN7cutlass13device_kernelINS_4gemm6kernel13GemmUniversalIN4cute5tupleIJiiiiEEENS1_10collective13CollectiveMmaINS1_37MainloopSm90TmaGmmaWarpSpecializedFP8ILi19ENS5_IJNS4_1CILi2EEENSA_ILi1EEESC_EEENS1_35KernelTmaWarpSpecializedCooperativeEEENS5_IJNSA_ILi192EEENSA_ILi176EEENSA_ILi32EEEEEENS_12float_e4m3_tENS5_IJlSC_lEEESK_SL_NS4_8TiledMMAINS4_8MMA_AtomIJNS4_4SM904GMMA30MMA_64x16x32_F32E4M3E4M3_SS_TNILNSP_7ScaleInE1ELSR_1EEEEEENS4_6LayoutISD_NS5_IJSC_NSA_ILi0EEESV_EEEEENS5_IJNS4_10UnderscoreESY_SY_EEEEENS4_13SM90_TMA_LOADENS4_14ComposedLayoutINS4_7SwizzleILi1ELi4ELi3EEENS4_18smem_ptr_flag_bitsILi8EEENSU_INS5_IJNSA_ILi8EEESI_EEENS5_IJSI_SC_EEEEEEEvNS4_8identityENS4_23SM90_TMA_LOAD_MULTICASTES1B_vS1C_EENS_8epilogue10collective6detail29Sm90TmaWarpSpecializedAdapterINS1G_15DefaultEpilogueISK_SL_SL_NS1F_6thread17LinearCombinationISK_Li1EffLNS1K_9ScaleType4KindE0ELNS_15FloatRoundStyleE2ESK_EENS1_15EpilogueDefaultEEEEEvvEEEEvNT_6ParamsE --------------------------
	.section	.nv.constant0._ZN7cutlass13device_kernelINS_4gemm6kernel13GemmUniversalIN4cute5tupleIJiiiiEEENS1_10collective13CollectiveMmaINS1_37MainloopSm90TmaGmmaWarpSpecializedFP8ILi19ENS5_IJNS4_1CILi2EEENSA_ILi1EEESC_EEENS1_35KernelTmaWarpSpecializedCooperativeEEENS5_IJNSA_ILi192EEENSA_ILi176EEENSA_ILi32EEEEEENS_12float_e4m3_tENS5_IJlSC_lEEESK_SL_NS4_8TiledMMAINS4_8MMA_AtomIJNS4_4SM904GMMA30MMA_64x16x32_F32E4M3E4M3_SS_TNILNSP_7ScaleInE1ELSR_1EEEEEENS4_6LayoutISD_NS5_IJSC_NSA_ILi0EEESV_EEEEENS5_IJNS4_10UnderscoreESY_SY_EEEEENS4_13SM90_TMA_LOADENS4_14ComposedLayoutINS4_7SwizzleILi1ELi4ELi3EEENS4_18smem_ptr_flag_bitsILi8EEENSU_INS5_IJNSA_ILi8EEESI_EEENS5_IJSI_SC_EEEEEEEvNS4_8identityENS4_23SM90_TMA_LOAD_MULTICASTES1B_vS1C_EENS_8epilogue10collective6detail29Sm90TmaWarpSpecializedAdapterINS1G_15DefaultEpilogueISK_SL_SL_NS1F_6thread17LinearCombinationISK_Li1EffLNS1K_9ScaleType4KindE0ELNS_15FloatRoundStyleE2ESK_EENS1_15EpilogueDefaultEEEEEvvEEEEvNT_6ParamsE,"a",@progbits
	.sectionflags	@""
	.align	4
.nv.constant0._ZN7cutlass13device_kernelINS_4gemm6kernel13GemmUniversalIN4cute5tupleIJiiiiEEENS1_10collective13CollectiveMmaINS1_37MainloopSm90TmaGmmaWarpSpecializedFP8ILi19ENS5_IJNS4_1CILi2EEENSA_ILi1EEESC_EEENS1_35KernelTmaWarpSpecializedCooperativeEEENS5_IJNSA_ILi192EEENSA_ILi176EEENSA_ILi32EEEEEENS_12float_e4m3_tENS5_IJlSC_lEEESK_SL_NS4_8TiledMMAINS4_8MMA_AtomIJNS4_4SM904GMMA30MMA_64x16x32_F32E4M3E4M3_SS_TNILNSP_7ScaleInE1ELSR_1EEEEEENS4_6LayoutISD_NS5_IJSC_NSA_ILi0EEESV_EEEEENS5_IJNS4_10UnderscoreESY_SY_EEEEENS4_13SM90_TMA_LOADENS4_14ComposedLayoutINS4_7SwizzleILi1ELi4ELi3EEENS4_18smem_ptr_flag_bitsILi8EEENSU_INS5_IJNSA_ILi8EEESI_EEENS5_IJSI_SC_EEEEEEEvNS4_8identityENS4_23SM90_TMA_LOAD_MULTICASTES1B_vS1C_EENS_8epilogue10collective6detail29Sm90TmaWarpSpecializedAdapterINS1G_15DefaultEpilogueISK_SL_SL_NS1F_6thread17LinearCombinationISK_Li1EffLNS1K_9ScaleType4KindE0ELNS_15FloatRoundStyleE2ESK_EENS1_15EpilogueDefaultEEEEEvvEEEEvNT_6ParamsE:
	.zero		1664


//--------------------- SYMBOLS --------------------------

	.type		.nv.reservedSmem.offset0,@object
	.size		.nv.reservedSmem.offset0,0x4
